	.target	sm_90a

	.elftype	@"ET_EXEC"


//--------------------- .note.nv.tkinfo           --------------------------
	.section	.note.nv.tkinfo,"",@"SHT_NOTE"
	.sectionflags	@"SHF_NOTE_NV_TKINFO"
	.tkinfo
        /*0018*/ 	.word	0x00000002
        /*0030*/ 	.string	""
        /*0030*/ 	.string	"ptxas"
        /*0030*/ 	.string	"Cuda compilation tools, release 13.0, V13.0.88"
        /*0030*/ 	.string	"Build cuda_13.0.r13.0/compiler.36424714_0"
        /*0030*/ 	.string	"-arch sm_90a -m 64 "



//--------------------- .note.nv.cuinfo           --------------------------
	.section	.note.nv.cuinfo,"",@"SHT_NOTE"
	.sectionflags	@"SHF_NOTE_NV_CUINFO"
        /*0018*/ 	.short	0x0002
        /*001a*/ 	.short	0x005a
        /*001c*/ 	.short	0x0082
	.zero		2


//--------------------- .nv.info                  --------------------------
	.section	.nv.info,"",@"SHT_CUDA_INFO"
	.align	4


	//----- nvinfo : EIATTR_REGCOUNT
	.align		4
        /*0000*/ 	.byte	0x04, 0x2f
        /*0002*/ 	.short	(.L_12 - .L_11)
	.align		4
.L_11:
        /*0004*/ 	.word	index@(_ZN7cutlass13device_kernelINS_4gemm6kernel13GemmUniversalIN4cute5tupleIJiiiiEEENS1_10collective13CollectiveMmaINS1_37MainloopSm90TmaGmmaWarpSpecializedFP8ILi23ENS5_IJNS4_1CILi1EEESB_SB_EEENS1_35KernelTmaWarpSpecializedCooperativeEEENS5_IJNSA_ILi192EEENSA_ILi112EEENSA_ILi32EEEEEENS_12float_e4m3_tENS5_IJlSB_lEEESJ_SK_NS4_8TiledMMAINS4_8MMA_AtomIJNS4_4SM904GMMA30MMA_64x16x32_F32E4M3E4M3_SS_TNILNSO_7ScaleInE1ELSQ_1EEEEEENS4_6LayoutINS5_IJNSA_ILi2EEESB_SB_EEENS5_IJSB_NSA_ILi0EEESW_EEEEENS5_IJNS4_10UnderscoreESZ_SZ_EEEEENS4_13SM90_TMA_LOADENS4_14ComposedLayoutINS4_7SwizzleILi1ELi4ELi3EEENS4_18smem_ptr_flag_bitsILi8EEENST_INS5_IJNSA_ILi8EEESH_EEENS5_IJSH_SB_EEEEEEEvNS4_8identityES12_S1C_vS1D_EENS_8epilogue10collective6detail29Sm90TmaWarpSpecializedAdapterINS1G_15DefaultEpilogueISJ_SK_SK_NS1F_6thread17LinearCombinationISJ_Li1EffLNS1K_9ScaleType4KindE0ELNS_15FloatRoundStyleE2ESJ_EENS1_15EpilogueDefaultEEEEEvvEEEEvNT_6ParamsE)
        /*0008*/ 	.word	0x000000a8


	//----- nvinfo : EIATTR_FRAME_SIZE
	.align		4
.L_12:
        /*000c*/ 	.byte	0x04, 0x11
        /*000e*/ 	.short	(.L_14 - .L_13)
	.align		4
.L_13:
        /*0010*/ 	.word	index@(_ZN7cutlass13device_kernelINS_4gemm6kernel13GemmUniversalIN4cute5tupleIJiiiiEEENS1_10collective13CollectiveMmaINS1_37MainloopSm90TmaGmmaWarpSpecializedFP8ILi23ENS5_IJNS4_1CILi1EEESB_SB_EEENS1_35KernelTmaWarpSpecializedCooperativeEEENS5_IJNSA_ILi192EEENSA_ILi112EEENSA_ILi32EEEEEENS_12float_e4m3_tENS5_IJlSB_lEEESJ_SK_NS4_8TiledMMAINS4_8MMA_AtomIJNS4_4SM904GMMA30MMA_64x16x32_F32E4M3E4M3_SS_TNILNSO_7ScaleInE1ELSQ_1EEEEEENS4_6LayoutINS5_IJNSA_ILi2EEESB_SB_EEENS5_IJSB_NSA_ILi0EEESW_EEEEENS5_IJNS4_10UnderscoreESZ_SZ_EEEEENS4_13SM90_TMA_LOADENS4_14ComposedLayoutINS4_7SwizzleILi1ELi4ELi3EEENS4_18smem_ptr_flag_bitsILi8EEENST_INS5_IJNSA_ILi8EEESH_EEENS5_IJSH_SB_EEEEEEEvNS4_8identityES12_S1C_vS1D_EENS_8epilogue10collective6detail29Sm90TmaWarpSpecializedAdapterINS1G_15DefaultEpilogueISJ_SK_SK_NS1F_6thread17LinearCombinationISJ_Li1EffLNS1K_9ScaleType4KindE0ELNS_15FloatRoundStyleE2ESJ_EENS1_15EpilogueDefaultEEEEEvvEEEEvNT_6ParamsE)
        /*0014*/ 	.word	0x00000010


	//----- nvinfo : EIATTR_MIN_STACK_SIZE
	.align		4
.L_14:
        /*0018*/ 	.byte	0x04, 0x12
        /*001a*/ 	.short	(.L_16 - .L_15)
	.align		4
.L_15:
        /*001c*/ 	.word	index@(_ZN7cutlass13device_kernelINS_4gemm6kernel13GemmUniversalIN4cute5tupleIJiiiiEEENS1_10collective13CollectiveMmaINS1_37MainloopSm90TmaGmmaWarpSpecializedFP8ILi23ENS5_IJNS4_1CILi1EEESB_SB_EEENS1_35KernelTmaWarpSpecializedCooperativeEEENS5_IJNSA_ILi192EEENSA_ILi112EEENSA_ILi32EEEEEENS_12float_e4m3_tENS5_IJlSB_lEEESJ_SK_NS4_8TiledMMAINS4_8MMA_AtomIJNS4_4SM904GMMA30MMA_64x16x32_F32E4M3E4M3_SS_TNILNSO_7ScaleInE1ELSQ_1EEEEEENS4_6LayoutINS5_IJNSA_ILi2EEESB_SB_EEENS5_IJSB_NSA_ILi0EEESW_EEEEENS5_IJNS4_10UnderscoreESZ_SZ_EEEEENS4_13SM90_TMA_LOADENS4_14ComposedLayoutINS4_7SwizzleILi1ELi4ELi3EEENS4_18smem_ptr_flag_bitsILi8EEENST_INS5_IJNSA_ILi8EEESH_EEENS5_IJSH_SB_EEEEEEEvNS4_8identityES12_S1C_vS1D_EENS_8epilogue10collective6detail29Sm90TmaWarpSpecializedAdapterINS1G_15DefaultEpilogueISJ_SK_SK_NS1F_6thread17LinearCombinationISJ_Li1EffLNS1K_9ScaleType4KindE0ELNS_15FloatRoundStyleE2ESJ_EENS1_15EpilogueDefaultEEEEEvvEEEEvNT_6ParamsE)
        /*0020*/ 	.word	0x00000010
.L_16:


//--------------------- .nv.compat                --------------------------
	.section	.nv.compat,"",@"SHT_CUDA_COMPAT_INFO"
	.align	4
        /*0000*/ 	.byte	0x02, 0x09, 0x01, 0x00, 0x02, 0x02, 0x04, 0x00, 0x02, 0x05, 0x05, 0x00, 0x03, 0x07, 0x01, 0x01
        /*0010*/ 	.byte	0x02, 0x03, 0x01, 0x00, 0x02, 0x06, 0x01, 0x00, 0x04, 0x0b, 0x08, 0x00, 0x00, 0x00, 0x00, 0x00
        /*0020*/ 	.byte	0x00, 0x00, 0x00, 0x00


//--------------------- .nv.info._ZN7cutlass13device_kernelINS_4gemm6kernel13GemmUniversalIN4cute5tupleIJiiiiEEENS1_10collective13CollectiveMmaINS1_37MainloopSm90TmaGmmaWarpSpecializedFP8ILi23ENS5_IJNS4_1CILi1EEESB_SB_EEENS1_35KernelTmaWarpSpecializedCooperativeEEENS5_IJNSA_ILi192EEENSA_ILi112EEENSA_ILi32EEEEEENS_12float_e4m3_tENS5_IJlSB_lEEESJ_SK_NS4_8TiledMMAINS4_8MMA_AtomIJNS4_4SM904GMMA30MMA_64x16x32_F32E4M3E4M3_SS_TNILNSO_7ScaleInE1ELSQ_1EEEEEENS4_6LayoutINS5_IJNSA_ILi2EEESB_SB_EEENS5_IJSB_NSA_ILi0EEESW_EEEEENS5_IJNS4_10UnderscoreESZ_SZ_EEEEENS4_13SM90_TMA_LOADENS4_14ComposedLayoutINS4_7SwizzleILi1ELi4ELi3EEENS4_18smem_ptr_flag_bitsILi8EEENST_INS5_IJNSA_ILi8EEESH_EEENS5_IJSH_SB_EEEEEEEvNS4_8identityES12_S1C_vS1D_EENS_8epilogue10collective6detail29Sm90TmaWarpSpecializedAdapterINS1G_15DefaultEpilogueISJ_SK_SK_NS1F_6thread17LinearCombinationISJ_Li1EffLNS1K_9ScaleType4KindE0ELNS_15FloatRoundStyleE2ESJ_EENS1_15EpilogueDefaultEEEEEvvEEEEvNT_6ParamsE --------------------------
	.section	.nv.info._ZN7cutlass13device_kernelINS_4gemm6kernel13GemmUniversalIN4cute5tupleIJiiiiEEENS1_10collective13CollectiveMmaINS1_37MainloopSm90TmaGmmaWarpSpecializedFP8ILi23ENS5_IJNS4_1CILi1EEESB_SB_EEENS1_35KernelTmaWarpSpecializedCooperativeEEENS5_IJNSA_ILi192EEENSA_ILi112EEENSA_ILi32EEEEEENS_12float_e4m3_tENS5_IJlSB_lEEESJ_SK_NS4_8TiledMMAINS4_8MMA_AtomIJNS4_4SM904GMMA30MMA_64x16x32_F32E4M3E4M3_SS_TNILNSO_7ScaleInE1ELSQ_1EEEEEENS4_6LayoutINS5_IJNSA_ILi2EEESB_SB_EEENS5_IJSB_NSA_ILi0EEESW_EEEEENS5_IJNS4_10UnderscoreESZ_SZ_EEEEENS4_13SM90_TMA_LOADENS4_14ComposedLayoutINS4_7SwizzleILi1ELi4ELi3EEENS4_18smem_ptr_flag_bitsILi8EEENST_INS5_IJNSA_ILi8EEESH_EEENS5_IJSH_SB_EEEEEEEvNS4_8identityES12_S1C_vS1D_EENS_8epilogue10collective6detail29Sm90TmaWarpSpecializedAdapterINS1G_15DefaultEpilogueISJ_SK_SK_NS1F_6thread17LinearCombinationISJ_Li1EffLNS1K_9ScaleType4KindE0ELNS_15FloatRoundStyleE2ESJ_EENS1_15EpilogueDefaultEEEEEvvEEEEvNT_6ParamsE,"",@"SHT_CUDA_INFO"
	.sectionflags	@""
	.align	4


	//----- nvinfo : EIATTR_CUDA_API_VERSION
	.align		4
        /*0000*/ 	.byte	0x04, 0x37
        /*0002*/ 	.short	(.L_18 - .L_17)
.L_17:
        /*0004*/ 	.word	0x00000082


	//----- nvinfo : EIATTR_KPARAM_INFO
	.align		4
.L_18:
        /*0008*/ 	.byte	0x04, 0x17
        /*000a*/ 	.short	(.L_20 - .L_19)
.L_19:
        /*000c*/ 	.word	0x00000000
        /*0010*/ 	.short	0x0000
        /*0012*/ 	.short	0x0070
        /*0014*/ 	.byte	0x00, 0xf0, 0x01, 0x10


	//----- nvinfo : EIATTR_SPARSE_MMA_MASK
	.align		4
.L_20:
        /*0018*/ 	.byte	0x03, 0x50
        /*001a*/ 	.short	0x0000


	//----- nvinfo : EIATTR_MAXREG_COUNT
	.align		4
        /*001c*/ 	.byte	0x03, 0x1b
        /*001e*/ 	.short	0x00a8


	//----- nvinfo : EIATTR_NUM_BARRIERS
	.align		4
        /*0020*/ 	.byte	0x02, 0x4c
        /*0022*/ 	.byte	0x01
	.zero		1


	//----- nvinfo : EIATTR_ANNOTATIONS
	.align		4
        /*0024*/ 	.byte	0x04, 0x55
        /*0026*/ 	.short	(.L_22 - .L_21)


	//   ....[0]....
.L_21:
        /*0028*/ 	.word	0x00000001
        /*002c*/ 	.byte	0x20, 0x08, 0x00, 0x00, 0x01, 0x00, 0x00, 0x00, 0x40, 0x08, 0x00, 0x00, 0x01, 0x00, 0x00, 0x00
        /* <DEDUP_REMOVED lines=9> */
        /*00cc*/ 	.byte	0x30, 0xd6, 0x00, 0x00


	//----- nvinfo : EIATTR_MERCURY_ISA_VERSION
	.align		4
.L_22:
        /*00d0*/ 	.byte	0x03, 0x5f
        /*00d2*/ 	.short	0x0101


	//----- nvinfo : EIATTR_INT_WARP_WIDE_INSTR_OFFSETS
	.align		4
        /*00d4*/ 	.byte	0x04, 0x31
        /*00d6*/ 	.short	(.L_24 - .L_23)


	//   ....[0]....
.L_23:
        /*00d8*/ 	.word	0x000006f0


	//   ....[1]....
        /*00dc*/ 	.word	0x00000700


	//   ....[2]....
        /*00e0*/ 	.word	0x00000830


	//----- nvinfo : EIATTR_COOP_GROUP_MASK_REGIDS
	.align		4
.L_24:
        /*00e4*/ 	.byte	0x04, 0x29
        /*00e6*/ 	.short	(.L_26 - .L_25)


	//   ....[0]....
.L_25:
        /*00e8*/ 	.word	0xffffffff


	//   ....[1]....
        /*00ec*/ 	.word	0xffffffff


	//   ....[2]....
        /*00f0*/ 	.word	0xffffffff


	//   ....[3]....
        /*00f4*/ 	.word	0xffffffff


	//   ....[4]....
        /*00f8*/ 	.word	0xffffffff


	//----- nvinfo : EIATTR_COOP_GROUP_INSTR_OFFSETS
	.align		4
.L_26:
        /*00fc*/ 	.byte	0x04, 0x28
        /*00fe*/ 	.short	(.L_28 - .L_27)


	//   ....[0]....
.L_27:
        /*0100*/ 	.word	0x00000070


	//   ....[1]....
        /*0104*/ 	.word	0x00000080


	//   ....[2]....
        /*0108*/ 	.word	0x000001a0


	//   ....[3]....
        /*010c*/ 	.word	0x00000640


	//   ....[4]....
        /*0110*/ 	.word	0x00001550


	//----- nvinfo : EIATTR_REG_RECONFIG
	.align		4
.L_28:
        /*0114*/ 	.byte	0x01, 0x54
	.zero		2


	//----- nvinfo : EIATTR_MBARRIER_INSTR_OFFSETS
	.align		4
        /*0118*/ 	.byte	0x04, 0x39
        /*011a*/ 	.short	(.L_30 - .L_29)


	//   ....[0]....
.L_29:
        /*011c*/ 	.word	0x00000340
        /*0120*/ 	.word	0x000000ff
        /*0124*/ 	.word	0x00000000
        /*0128*/ 	.short	0x0100
        /*012a*/ 	.byte	0x0a
	.zero		1


	//   ....[1]....
        /*012c*/ 	.word	0x00000350
        /*0130*/ 	.word	0x000000ff
        /*0134*/ 	.word	0x000000b8
        /*0138*/ 	.short	0x0100
        /*013a*/ 	.byte	0x0a
	.zero		1


	//   ....[2]....
        /*013c*/ 	.word	0x00000360
        /*0140*/ 	.word	0x000000ff
        /*0144*/ 	.word	0x00000008
        /*0148*/ 	.short	0x0100
        /*014a*/ 	.byte	0x0a
	.zero		1


	//   ....[3]....
        /*014c*/ 	.word	0x00000370
        /*0150*/ 	.word	0x000000ff
        /*0154*/ 	.word	0x000000c0
        /*0158*/ 	.short	0x0100
        /*015a*/ 	.byte	0x0a
	.zero		1


	//   ....[4]....
        /*015c*/ 	.word	0x00000380
        /*0160*/ 	.word	0x000000ff
        /*0164*/ 	.word	0x00000010
        /*0168*/ 	.short	0x0100
        /*016a*/ 	.byte	0x0a
	.zero		1


	//   ....[5]....
        /*016c*/ 	.word	0x00000390
        /*0170*/ 	.word	0x000000ff
        /*0174*/ 	.word	0x000000c8
        /*0178*/ 	.short	0x0100
        /*017a*/ 	.byte	0x0a
	.zero		1


	//   ....[6]....
        /*017c*/ 	.word	0x000003a0
        /*0180*/ 	.word	0x000000ff
        /*0184*/ 	.word	0x00000018
        /*0188*/ 	.short	0x0100
        /*018a*/ 	.byte	0x0a
	.zero		1


	//   ....[7]....
        /*018c*/ 	.word	0x000003b0
        /*0190*/ 	.word	0x000000ff
        /*0194*/ 	.word	0x000000d0
        /*0198*/ 	.short	0x0100
        /*019a*/ 	.byte	0x0a
	.zero		1


	//   ....[8]....
        /*019c*/ 	.word	0x000003c0
        /*01a0*/ 	.word	0x000000ff
        /*01a4*/ 	.word	0x00000020
        /*01a8*/ 	.short	0x0100
        /*01aa*/ 	.byte	0x0a
	.zero		1


	//   ....[9]....
        /*01ac*/ 	.word	0x000003d0
        /*01b0*/ 	.word	0x000000ff
        /*01b4*/ 	.word	0x000000d8
        /*01b8*/ 	.short	0x0100
        /*01ba*/ 	.byte	0x0a
	.zero		1


	//   ....[10]....
        /*01bc*/ 	.word	0x000003e0
        /*01c0*/ 	.word	0x000000ff
        /*01c4*/ 	.word	0x00000028
        /*01c8*/ 	.short	0x0100
        /*01ca*/ 	.byte	0x0a
	.zero		1


	//   ....[11]....
        /*01cc*/ 	.word	0x000003f0
        /*01d0*/ 	.word	0x000000ff
        /*01d4*/ 	.word	0x000000e0
        /*01d8*/ 	.short	0x0100
        /*01da*/ 	.byte	0x0a
	.zero		1


	//   ....[12]....
        /*01dc*/ 	.word	0x00000400
        /*01e0*/ 	.word	0x000000ff
        /*01e4*/ 	.word	0x00000030
        /*01e8*/ 	.short	0x0100
        /*01ea*/ 	.byte	0x0a
	.zero		1


	//   ....[13]....
        /*01ec*/ 	.word	0x00000410
        /*01f0*/ 	.word	0x000000ff
        /*01f4*/ 	.word	0x000000e8
        /*01f8*/ 	.short	0x0100
        /*01fa*/ 	.byte	0x0a
	.zero		1


	//   ....[14]....
        /*01fc*/ 	.word	0x00000420
        /*0200*/ 	.word	0x000000ff
        /*0204*/ 	.word	0x00000038
        /*0208*/ 	.short	0x0100
        /*020a*/ 	.byte	0x0a
	.zero		1


	//   ....[15]....
        /*020c*/ 	.word	0x00000430
        /*0210*/ 	.word	0x000000ff
        /*0214*/ 	.word	0x000000f0
        /*0218*/ 	.short	0x0100
        /*021a*/ 	.byte	0x0a
	.zero		1


	//   ....[16]....
        /*021c*/ 	.word	0x00000440
        /*0220*/ 	.word	0x000000ff
        /*0224*/ 	.word	0x00000040
        /*0228*/ 	.short	0x0100
        /*022a*/ 	.byte	0x0a
	.zero		1


	//   ....[17]....
        /*022c*/ 	.word	0x00000450
        /*0230*/ 	.word	0x000000ff
        /*0234*/ 	.word	0x000000f8
        /*0238*/ 	.short	0x0100
        /*023a*/ 	.byte	0x0a
	.zero		1


	//   ....[18]....
        /*023c*/ 	.word	0x00000460
        /*0240*/ 	.word	0x000000ff
        /*0244*/ 	.word	0x00000048
        /*0248*/ 	.short	0x0100
        /*024a*/ 	.byte	0x0a
	.zero		1


	//   ....[19]....
        /*024c*/ 	.word	0x00000470
        /*0250*/ 	.word	0x000000ff
        /*0254*/ 	.word	0x00000100
        /*0258*/ 	.short	0x0100
        /*025a*/ 	.byte	0x0a
	.zero		1


	//   ....[20]....
        /*025c*/ 	.word	0x00000480
        /*0260*/ 	.word	0x000000ff
        /*0264*/ 	.word	0x00000050
        /*0268*/ 	.short	0x0100
        /*026a*/ 	.byte	0x0a
	.zero		1


	//   ....[21]....
        /*026c*/ 	.word	0x00000490
        /*0270*/ 	.word	0x000000ff
        /*0274*/ 	.word	0x00000108
        /*0278*/ 	.short	0x0100
        /*027a*/ 	.byte	0x0a
	.zero		1


	//   ....[22]....
        /*027c*/ 	.word	0x000004a0
        /*0280*/ 	.word	0x000000ff
        /*0284*/ 	.word	0x00000058
        /*0288*/ 	.short	0x0100
        /*028a*/ 	.byte	0x0a
	.zero		1


	//   ....[23]....
        /*028c*/ 	.word	0x000004b0
        /*0290*/ 	.word	0x000000ff
        /*0294*/ 	.word	0x00000110
        /*0298*/ 	.short	0x0100
        /*029a*/ 	.byte	0x0a
	.zero		1


	//   ....[24]....
        /*029c*/ 	.word	0x000004c0
        /*02a0*/ 	.word	0x000000ff
        /*02a4*/ 	.word	0x00000060
        /*02a8*/ 	.short	0x0100
        /*02aa*/ 	.byte	0x0a
	.zero		1


	//   ....[25]....
        /*02ac*/ 	.word	0x000004d0
        /*02b0*/ 	.word	0x000000ff
        /*02b4*/ 	.word	0x00000118
        /*02b8*/ 	.short	0x0100
        /*02ba*/ 	.byte	0x0a
	.zero		1


	//   ....[26]....
        /*02bc*/ 	.word	0x000004e0
        /*02c0*/ 	.word	0x000000ff
        /*02c4*/ 	.word	0x00000068
        /*02c8*/ 	.short	0x0100
        /*02ca*/ 	.byte	0x0a
	.zero		1


	//   ....[27]....
        /*02cc*/ 	.word	0x000004f0
        /*02d0*/ 	.word	0x000000ff
        /*02d4*/ 	.word	0x00000120
        /*02d8*/ 	.short	0x0100
        /*02da*/ 	.byte	0x0a
	.zero		1


	//   ....[28]....
        /*02dc*/ 	.word	0x00000500
        /*02e0*/ 	.word	0x000000ff
        /*02e4*/ 	.word	0x00000070
        /*02e8*/ 	.short	0x0100
        /*02ea*/ 	.byte	0x0a
	.zero		1


	//   ....[29]....
        /*02ec*/ 	.word	0x00000510
        /*02f0*/ 	.word	0x000000ff
        /*02f4*/ 	.word	0x00000128
        /*02f8*/ 	.short	0x0100
        /*02fa*/ 	.byte	0x0a
	.zero		1


	//   ....[30]....
        /*02fc*/ 	.word	0x00000520
        /*0300*/ 	.word	0x000000ff
        /*0304*/ 	.word	0x00000078
        /*0308*/ 	.short	0x0100
        /*030a*/ 	.byte	0x0a
	.zero		1


	//   ....[31]....
        /*030c*/ 	.word	0x00000530
        /*0310*/ 	.word	0x000000ff
        /*0314*/ 	.word	0x00000130
        /*0318*/ 	.short	0x0100
        /*031a*/ 	.byte	0x0a
	.zero		1


	//   ....[32]....
        /*031c*/ 	.word	0x00000540
        /*0320*/ 	.word	0x000000ff
        /*0324*/ 	.word	0x00000080
        /*0328*/ 	.short	0x0100
        /*032a*/ 	.byte	0x0a
	.zero		1


	//   ....[33]....
        /*032c*/ 	.word	0x00000550
        /*0330*/ 	.word	0x000000ff
        /*0334*/ 	.word	0x00000138
        /*0338*/ 	.short	0x0100
        /*033a*/ 	.byte	0x0a
	.zero		1


	//   ....[34]....
        /*033c*/ 	.word	0x00000560
        /*0340*/ 	.word	0x000000ff
        /*0344*/ 	.word	0x00000088
        /*0348*/ 	.short	0x0100
        /*034a*/ 	.byte	0x0a
	.zero		1


	//   ....[35]....
        /*034c*/ 	.word	0x00000570
        /*0350*/ 	.word	0x000000ff
        /*0354*/ 	.word	0x00000140
        /*0358*/ 	.short	0x0100
        /*035a*/ 	.byte	0x0a
	.zero		1


	//   ....[36]....
        /*035c*/ 	.word	0x00000580
        /*0360*/ 	.word	0x000000ff
        /*0364*/ 	.word	0x00000090
        /*0368*/ 	.short	0x0100
        /*036a*/ 	.byte	0x0a
	.zero		1


	//   ....[37]....
        /*036c*/ 	.word	0x00000590
        /*0370*/ 	.word	0x000000ff
        /*0374*/ 	.word	0x00000148
        /*0378*/ 	.short	0x0100
        /*037a*/ 	.byte	0x0a
	.zero		1


	//   ....[38]....
        /*037c*/ 	.word	0x000005a0
        /*0380*/ 	.word	0x000000ff
        /*0384*/ 	.word	0x00000098
        /*0388*/ 	.short	0x0100
        /*038a*/ 	.byte	0x0a
	.zero		1


	//   ....[39]....
        /*038c*/ 	.word	0x000005b0
        /*0390*/ 	.word	0x000000ff
        /*0394*/ 	.word	0x00000150
        /*0398*/ 	.short	0x0100
        /*039a*/ 	.byte	0x0a
	.zero		1


	//   ....[40]....
        /*039c*/ 	.word	0x000005c0
        /*03a0*/ 	.word	0x000000ff
        /*03a4*/ 	.word	0x000000a0
        /*03a8*/ 	.short	0x0100
        /*03aa*/ 	.byte	0x0a
	.zero		1


	//   ....[41]....
        /*03ac*/ 	.word	0x000005d0
        /*03b0*/ 	.word	0x000000ff
        /*03b4*/ 	.word	0x00000158
        /*03b8*/ 	.short	0x0100
        /*03ba*/ 	.byte	0x0a
	.zero		1


	//   ....[42]....
        /*03bc*/ 	.word	0x000005e0
        /*03c0*/ 	.word	0x000000ff
        /*03c4*/ 	.word	0x000000a8
        /*03c8*/ 	.short	0x0100
        /*03ca*/ 	.byte	0x0a
	.zero		1


	//   ....[43]....
        /*03cc*/ 	.word	0x000005f0
        /*03d0*/ 	.word	0x000000ff
        /*03d4*/ 	.word	0x00000160
        /*03d8*/ 	.short	0x0100
        /*03da*/ 	.byte	0x0a
	.zero		1


	//   ....[44]....
        /*03dc*/ 	.word	0x00000600
        /*03e0*/ 	.word	0x000000ff
        /*03e4*/ 	.word	0x000000b0
        /*03e8*/ 	.short	0x0100
        /*03ea*/ 	.byte	0x0a
	.zero		1


	//   ....[45]....
        /*03ec*/ 	.word	0x00000610
        /*03f0*/ 	.word	0x000000ff
        /*03f4*/ 	.word	0x00000168
        /*03f8*/ 	.short	0x0100
        /*03fa*/ 	.byte	0x0a
	.zero		1


	//   ....[46]....
        /*03fc*/ 	.word	0x00000860
        /*0400*/ 	.word	0x000000ff
        /*0404*/ 	.word	0x00000180
        /*0408*/ 	.short	0x0100
        /*040a*/ 	.byte	0x08
	.zero		1


	//   ....[47]....
        /*040c*/ 	.word	0x00000870
        /*0410*/ 	.word	0x000000ff
        /*0414*/ 	.word	0x00000188
        /*0418*/ 	.short	0x0100
        /*041a*/ 	.byte	0x08
	.zero		1


	//   ....[48]....
        /*041c*/ 	.word	0x00001ba0
        /*0420*/ 	.word	0x000000ff
        /*0424*/ 	.word	0x00000000
        /*0428*/ 	.short	0x010a
        /*042a*/ 	.byte	0x0c
	.zero		1


	//   ....[49]....
        /*042c*/ 	.word	0x00001c00
        /*0430*/ 	.word	0x000000ff
        /*0434*/ 	.word	0x00000000
        /*0438*/ 	.short	0x010a
        /*043a*/ 	.byte	0x0c
	.zero		1


	//   ....[50]....
        /*043c*/ 	.word	0x00002c90
        /*0440*/ 	.word	0x000000ff
        /*0444*/ 	.word	0x00000000
        /*0448*/ 	.short	0x010a
        /*044a*/ 	.byte	0x0e
	.zero		1


	//   ....[51]....
        /*044c*/ 	.word	0x00002cd0
        /*0450*/ 	.word	0x000000ff
        /*0454*/ 	.word	0x00000000
        /*0458*/ 	.short	0x010a
        /*045a*/ 	.byte	0x0e
	.zero		1


	//   ....[52]....
        /*045c*/ 	.word	0x00003900
        /*0460*/ 	.word	0x000000ff
        /*0464*/ 	.word	0x00000000
        /*0468*/ 	.short	0x0101
        /*046a*/ 	.byte	0x0d
	.zero		1


	//   ....[53]....
        /*046c*/ 	.word	0x00004270
        /*0470*/ 	.word	0x000000ff
        /*0474*/ 	.word	0x00000000
        /*0478*/ 	.short	0x0101
        /*047a*/ 	.byte	0x06
	.zero		1


	//   ....[54]....
        /*047c*/ 	.word	0x0000d1b0
        /*0480*/ 	.word	0x0000000d
        /*0484*/ 	.word	0x000000b8
        /*0488*/ 	.short	0x010a
        /*048a*/ 	.byte	0x3f
	.zero		1


	//   ....[55]....
        /*048c*/ 	.word	0x0000d570
        /*0490*/ 	.word	0x00000004
        /*0494*/ 	.word	0x00000188
        /*0498*/ 	.short	0x0101
        /*049a*/ 	.byte	0x3f
	.zero		1


	//   ....[56]....
        /*049c*/ 	.word	0x0000dce0
        /*04a0*/ 	.word	0x00000007
        /*04a4*/ 	.word	0x00000000
        /*04a8*/ 	.short	0x010a
        /*04aa*/ 	.byte	0x3f
	.zero		1


	//   ....[57]....
        /*04ac*/ 	.word	0x0000dd60
        /*04b0*/ 	.word	0x00000009
        /*04b4*/ 	.word	0x00000000
        /*04b8*/ 	.short	0x010a
        /*04ba*/ 	.byte	0x3f
	.zero		1


	//   ....[58]....
        /*04bc*/ 	.word	0x0000ddf0
        /*04c0*/ 	.word	0x00000006
        /*04c4*/ 	.word	0x00000000
        /*04c8*/ 	.short	0x010a
        /*04ca*/ 	.byte	0x3f
	.zero		1


	//   ....[59]....
        /*04cc*/ 	.word	0x0000de80
        /*04d0*/ 	.word	0x00000009
        /*04d4*/ 	.word	0x00000000
        /*04d8*/ 	.short	0x010a
        /*04da*/ 	.byte	0x3f
	.zero		1


	//   ....[60]....
        /*04dc*/ 	.word	0x0000df10
        /*04e0*/ 	.word	0x00000006
        /*04e4*/ 	.word	0x00000000
        /*04e8*/ 	.short	0x010a
        /*04ea*/ 	.byte	0x3f
	.zero		1


	//   ....[61]....
        /*04ec*/ 	.word	0x0000dfa0
        /*04f0*/ 	.word	0x00000009
        /*04f4*/ 	.word	0x00000000
        /*04f8*/ 	.short	0x010a
        /*04fa*/ 	.byte	0x3f
	.zero		1


	//   ....[62]....
        /*04fc*/ 	.word	0x0000e030
        /*0500*/ 	.word	0x00000006
        /*0504*/ 	.word	0x00000000
        /*0508*/ 	.short	0x010a
        /*050a*/ 	.byte	0x3f
	.zero		1


	//   ....[63]....
        /*050c*/ 	.word	0x0000e0c0
        /*0510*/ 	.word	0x00000009
        /*0514*/ 	.word	0x00000000
        /*0518*/ 	.short	0x010a
        /*051a*/ 	.byte	0x3f
	.zero		1


	//   ....[64]....
        /*051c*/ 	.word	0x0000e150
        /*0520*/ 	.word	0x00000006
        /*0524*/ 	.word	0x00000000
        /*0528*/ 	.short	0x010a
        /*052a*/ 	.byte	0x3f
	.zero		1


	//   ....[65]....
        /*052c*/ 	.word	0x0000e1e0
        /*0530*/ 	.word	0x00000009
        /*0534*/ 	.word	0x00000000
        /*0538*/ 	.short	0x010a
        /*053a*/ 	.byte	0x3f
	.zero		1


	//   ....[66]....
        /*053c*/ 	.word	0x0000e270
        /*0540*/ 	.word	0x00000006
        /*0544*/ 	.word	0x00000000
        /*0548*/ 	.short	0x010a
        /*054a*/ 	.byte	0x3f
	.zero		1


	//   ....[67]....
        /*054c*/ 	.word	0x0000e300
        /*0550*/ 	.word	0x00000009
        /*0554*/ 	.word	0x00000000
        /*0558*/ 	.short	0x010a
        /*055a*/ 	.byte	0x3f
	.zero		1


	//   ....[68]....
        /*055c*/ 	.word	0x0000e390
        /*0560*/ 	.word	0x00000006
        /*0564*/ 	.word	0x00000000
        /*0568*/ 	.short	0x010a
        /*056a*/ 	.byte	0x3f
	.zero		1


	//   ....[69]....
        /*056c*/ 	.word	0x0000e420
        /*0570*/ 	.word	0x00000009
        /*0574*/ 	.word	0x00000000
        /*0578*/ 	.short	0x010a
        /*057a*/ 	.byte	0x3f
	.zero		1


	//   ....[70]....
        /*057c*/ 	.word	0x0000e4b0
        /*0580*/ 	.word	0x00000006
        /*0584*/ 	.word	0x00000000
        /*0588*/ 	.short	0x010a
        /*058a*/ 	.byte	0x3f
	.zero		1


	//   ....[71]....
        /*058c*/ 	.word	0x0000e540
        /*0590*/ 	.word	0x00000009
        /*0594*/ 	.word	0x00000000
        /*0598*/ 	.short	0x010a
        /*059a*/ 	.byte	0x3f
	.zero		1


	//   ....[72]....
        /*059c*/ 	.word	0x0000e5d0
        /*05a0*/ 	.word	0x00000006
        /*05a4*/ 	.word	0x00000000
        /*05a8*/ 	.short	0x010a
        /*05aa*/ 	.byte	0x3f
	.zero		1


	//   ....[73]....
        /*05ac*/ 	.word	0x0000e660
        /*05b0*/ 	.word	0x00000009
        /*05b4*/ 	.word	0x00000000
        /*05b8*/ 	.short	0x010a
        /*05ba*/ 	.byte	0x3f
	.zero		1


	//   ....[74]....
        /*05bc*/ 	.word	0x0000e6f0
        /*05c0*/ 	.word	0x00000006
        /*05c4*/ 	.word	0x00000000
        /*05c8*/ 	.short	0x010a
        /*05ca*/ 	.byte	0x3f
	.zero		1


	//   ....[75]....
        /*05cc*/ 	.word	0x0000e780
        /*05d0*/ 	.word	0x00000009
        /*05d4*/ 	.word	0x00000000
        /*05d8*/ 	.short	0x010a
        /*05da*/ 	.byte	0x3f
	.zero		1


	//   ....[76]....
        /*05dc*/ 	.word	0x0000e810
        /*05e0*/ 	.word	0x00000006
        /*05e4*/ 	.word	0x00000000
        /*05e8*/ 	.short	0x010a
        /*05ea*/ 	.byte	0x3f
	.zero		1


	//   ....[77]....
        /*05ec*/ 	.word	0x0000e8a0
        /*05f0*/ 	.word	0x00000009
        /*05f4*/ 	.word	0x00000000
        /*05f8*/ 	.short	0x010a
        /*05fa*/ 	.byte	0x3f
	.zero		1


	//   ....[78]....
        /*05fc*/ 	.word	0x0000e930
        /*0600*/ 	.word	0x00000003
        /*0604*/ 	.word	0x00000000
        /*0608*/ 	.short	0x010a
        /*060a*/ 	.byte	0x3f
	.zero		1


	//   ....[79]....
        /*060c*/ 	.word	0x0000e9a0
        /*0610*/ 	.word	0x00000003
        /*0614*/ 	.word	0x00000000
        /*0618*/ 	.short	0x010a
        /*061a*/ 	.byte	0x3f
	.zero		1


	//   ....[80]....
        /*061c*/ 	.word	0x0000ea00
        /*0620*/ 	.word	0x000000e4
        /*0624*/ 	.word	0x00000000
        /*0628*/ 	.short	0x010a
        /*062a*/ 	.byte	0x3f
	.zero		1


	//   ....[81]....
        /*062c*/ 	.word	0x0000ead0
        /*0630*/ 	.word	0x0000000d
        /*0634*/ 	.word	0x000000b8
        /*0638*/ 	.short	0x010a
        /*063a*/ 	.byte	0x3f
	.zero		1


	//   ....[82]....
        /*063c*/ 	.word	0x0000ebb0
        /*0640*/ 	.word	0x00000007
        /*0644*/ 	.word	0x00000000
        /*0648*/ 	.short	0x010a
        /*064a*/ 	.byte	0x3f
	.zero		1


	//   ....[83]....
        /*064c*/ 	.word	0x0000ec00
        /*0650*/ 	.word	0x00000009
        /*0654*/ 	.word	0x00000000
        /*0658*/ 	.short	0x010a
        /*065a*/ 	.byte	0x3f
	.zero		1


	//   ....[84]....
        /*065c*/ 	.word	0x0000ec50
        /*0660*/ 	.word	0x00000006
        /*0664*/ 	.word	0x00000000
        /*0668*/ 	.short	0x010a
        /*066a*/ 	.byte	0x3f
	.zero		1


	//   ....[85]....
        /*066c*/ 	.word	0x0000eca0
        /*0670*/ 	.word	0x00000009
        /*0674*/ 	.word	0x00000000
        /*0678*/ 	.short	0x010a
        /*067a*/ 	.byte	0x3f
	.zero		1


	//   ....[86]....
        /*067c*/ 	.word	0x0000ecf0
        /*0680*/ 	.word	0x00000006
        /*0684*/ 	.word	0x00000000
        /*0688*/ 	.short	0x010a
        /*068a*/ 	.byte	0x3f
	.zero		1


	//   ....[87]....
        /*068c*/ 	.word	0x0000ed40
        /*0690*/ 	.word	0x00000009
        /*0694*/ 	.word	0x00000000
        /*0698*/ 	.short	0x010a
        /*069a*/ 	.byte	0x3f
	.zero		1


	//   ....[88]....
        /*069c*/ 	.word	0x0000ed90
        /*06a0*/ 	.word	0x00000006
        /*06a4*/ 	.word	0x00000000
        /*06a8*/ 	.short	0x010a
        /*06aa*/ 	.byte	0x3f
	.zero		1


	//   ....[89]....
        /*06ac*/ 	.word	0x0000ede0
        /*06b0*/ 	.word	0x00000009
        /*06b4*/ 	.word	0x00000000
        /*06b8*/ 	.short	0x010a
        /*06ba*/ 	.byte	0x3f
	.zero		1


	//   ....[90]....
        /*06bc*/ 	.word	0x0000ee30
        /*06c0*/ 	.word	0x00000006
        /*06c4*/ 	.word	0x00000000
        /*06c8*/ 	.short	0x010a
        /*06ca*/ 	.byte	0x3f
	.zero		1


	//   ....[91]....
        /*06cc*/ 	.word	0x0000ee80
        /*06d0*/ 	.word	0x00000009
        /*06d4*/ 	.word	0x00000000
        /*06d8*/ 	.short	0x010a
        /*06da*/ 	.byte	0x3f
	.zero		1


	//   ....[92]....
        /*06dc*/ 	.word	0x0000eed0
        /*06e0*/ 	.word	0x00000006
        /*06e4*/ 	.word	0x00000000
        /*06e8*/ 	.short	0x010a
        /*06ea*/ 	.byte	0x3f
	.zero		1


	//   ....[93]....
        /*06ec*/ 	.word	0x0000ef20
        /*06f0*/ 	.word	0x00000009
        /*06f4*/ 	.word	0x00000000
        /*06f8*/ 	.short	0x010a
        /*06fa*/ 	.byte	0x3f
	.zero		1


	//   ....[94]....
        /*06fc*/ 	.word	0x0000ef70
        /*0700*/ 	.word	0x00000006
        /*0704*/ 	.word	0x00000000
        /*0708*/ 	.short	0x010a
        /*070a*/ 	.byte	0x3f
	.zero		1


	//   ....[95]....
        /*070c*/ 	.word	0x0000efc0
        /*0710*/ 	.word	0x00000009
        /*0714*/ 	.word	0x00000000
        /*0718*/ 	.short	0x010a
        /*071a*/ 	.byte	0x3f
	.zero		1


	//   ....[96]....
        /*071c*/ 	.word	0x0000f010
        /*0720*/ 	.word	0x00000006
        /*0724*/ 	.word	0x00000000
        /*0728*/ 	.short	0x010a
        /*072a*/ 	.byte	0x3f
	.zero		1


	//   ....[97]....
        /*072c*/ 	.word	0x0000f060
        /*0730*/ 	.word	0x00000009
        /*0734*/ 	.word	0x00000000
        /*0738*/ 	.short	0x010a
        /*073a*/ 	.byte	0x3f
	.zero		1


	//   ....[98]....
        /*073c*/ 	.word	0x0000f0b0
        /*0740*/ 	.word	0x00000006
        /*0744*/ 	.word	0x00000000
        /*0748*/ 	.short	0x010a
        /*074a*/ 	.byte	0x3f
	.zero		1


	//   ....[99]....
        /*074c*/ 	.word	0x0000f100
        /*0750*/ 	.word	0x00000009
        /*0754*/ 	.word	0x00000000
        /*0758*/ 	.short	0x010a
        /*075a*/ 	.byte	0x3f
	.zero		1


	//   ....[100]....
        /*075c*/ 	.word	0x0000f150
        /*0760*/ 	.word	0x00000006
        /*0764*/ 	.word	0x00000000
        /*0768*/ 	.short	0x010a
        /*076a*/ 	.byte	0x3f
	.zero		1


	//   ....[101]....
        /*076c*/ 	.word	0x0000f1a0
        /*0770*/ 	.word	0x00000009
        /*0774*/ 	.word	0x00000000
        /*0778*/ 	.short	0x010a
        /*077a*/ 	.byte	0x3f
	.zero		1


	//   ....[102]....
        /*077c*/ 	.word	0x0000f1f0
        /*0780*/ 	.word	0x00000006
        /*0784*/ 	.word	0x00000000
        /*0788*/ 	.short	0x010a
        /*078a*/ 	.byte	0x3f
	.zero		1


	//   ....[103]....
        /*078c*/ 	.word	0x0000f240
        /*0790*/ 	.word	0x00000009
        /*0794*/ 	.word	0x00000000
        /*0798*/ 	.short	0x010a
        /*079a*/ 	.byte	0x3f
	.zero		1


	//----- nvinfo : EIATTR_NUM_MBARRIERS
	.align		4
.L_30:
        /*079c*/ 	.byte	0x03, 0x38
        /*079e*/ 	.short	0x0030


	//----- nvinfo : EIATTR_EXIT_INSTR_OFFSETS
	.align		4
        /*07a0*/ 	.byte	0x04, 0x1c
        /*07a2*/ 	.short	(.L_32 - .L_31)


	//   ....[0]....
.L_31:
        /*07a4*/ 	.word	0x000008d0


	//   ....[1]....
        /*07a8*/ 	.word	0x00001220


	//   ....[2]....
        /*07ac*/ 	.word	0x0000c7f0


	//   ....[3]....
        /*07b0*/ 	.word	0x0000ce40


	//   ....[4]....
        /*07b4*/ 	.word	0x0000e980


	//----- nvinfo : EIATTR_MAX_THREADS
	.align		4
.L_32:
        /*07b8*/ 	.byte	0x04, 0x05
        /*07ba*/ 	.short	(.L_34 - .L_33)
.L_33:
        /*07bc*/ 	.word	0x00000180
        /*07c0*/ 	.word	0x00000001
        /*07c4*/ 	.word	0x00000001


	//----- nvinfo : EIATTR_CRS_STACK_SIZE
	.align		4
.L_34:
        /*07c8*/ 	.byte	0x04, 0x1e
        /*07ca*/ 	.short	(.L_36 - .L_35)
.L_35:
        /*07cc*/ 	.word	0x00000000


	//----- nvinfo : EIATTR_CBANK_PARAM_SIZE
	.align		4
.L_36:
        /*07d0*/ 	.byte	0x03, 0x19
        /*07d2*/ 	.short	0x0470


	//----- nvinfo : EIATTR_PARAM_CBANK
	.align		4
        /*07d4*/ 	.byte	0x04, 0x0a
        /*07d6*/ 	.short	(.L_38 - .L_37)
	.align		4
.L_37:
        /*07d8*/ 	.word	index@(.nv.constant0._ZN7cutlass13device_kernelINS_4gemm6kernel13GemmUniversalIN4cute5tupleIJiiiiEEENS1_10collective13CollectiveMmaINS1_37MainloopSm90TmaGmmaWarpSpecializedFP8ILi23ENS5_IJNS4_1CILi1EEESB_SB_EEENS1_35KernelTmaWarpSpecializedCooperativeEEENS5_IJNSA_ILi192EEENSA_ILi112EEENSA_ILi32EEEEEENS_12float_e4m3_tENS5_IJlSB_lEEESJ_SK_NS4_8TiledMMAINS4_8MMA_AtomIJNS4_4SM904GMMA30MMA_64x16x32_F32E4M3E4M3_SS_TNILNSO_7ScaleInE1ELSQ_1EEEEEENS4_6LayoutINS5_IJNSA_ILi2EEESB_SB_EEENS5_IJSB_NSA_ILi0EEESW_EEEEENS5_IJNS4_10UnderscoreESZ_SZ_EEEEENS4_13SM90_TMA_LOADENS4_14ComposedLayoutINS4_7SwizzleILi1ELi4ELi3EEENS4_18smem_ptr_flag_bitsILi8EEENST_INS5_IJNSA_ILi8EEESH_EEENS5_IJSH_SB_EEEEEEEvNS4_8identityES12_S1C_vS1D_EENS_8epilogue10collective6detail29Sm90TmaWarpSpecializedAdapterINS1G_15DefaultEpilogueISJ_SK_SK_NS1F_6thread17LinearCombinationISJ_Li1EffLNS1K_9ScaleType4KindE0ELNS_15FloatRoundStyleE2ESJ_EENS1_15EpilogueDefaultEEEEEvvEEEEvNT_6ParamsE)
        /*07dc*/ 	.short	0x0210
        /*07de*/ 	.short	0x0470


	//----- nvinfo : EIATTR_SW_WAR
	.align		4
.L_38:
        /*07e0*/ 	.byte	0x04, 0x36
        /*07e2*/ 	.short	(.L_40 - .L_39)
.L_39:
        /*07e4*/ 	.word	0x00000008
.L_40:


//--------------------- .nv.callgraph             --------------------------
	.section	.nv.callgraph,"",@"SHT_CUDA_CALLGRAPH"
	.align	4
	.sectionentsize	8
	.align		4
        /*0000*/ 	.word	0x00000000
	.align		4
        /*0004*/ 	.word	0xffffffff
	.align		4
        /*0008*/ 	.word	0x00000000
	.align		4
        /*000c*/ 	.word	0xfffffffe
	.align		4
        /*0010*/ 	.word	0x00000000
	.align		4
        /*0014*/ 	.word	0xfffffffd
	.align		4
        /*0018*/ 	.word	0x00000000
	.align		4
        /*001c*/ 	.word	0xfffffffc


//--------------------- .nv.constant4             --------------------------
	.section	.nv.constant4,"a",@progbits
	.align	8
	.align		8
.nv.constant4:
        /*0000*/ 	.dword	_ZN39_INTERNAL_f236b4a8_4_k_cu_faada0b1_89924cuda3std3__45__cpo5beginE
	.align		8
        /*0008*/ 	.dword	_ZN39_INTERNAL_f236b4a8_4_k_cu_faada0b1_89924cuda3std3__45__cpo3endE
	.align		8
        /*0010*/ 	.dword	_ZN39_INTERNAL_f236b4a8_4_k_cu_faada0b1_89924cuda3std3__45__cpo6cbeginE
	.align		8
        /*0018*/ 	.dword	_ZN39_INTERNAL_f236b4a8_4_k_cu_faada0b1_89924cuda3std3__45__cpo4cendE
	.align		8
        /*0020*/ 	.dword	_ZN39_INTERNAL_f236b4a8_4_k_cu_faada0b1_89924cuda3std3__441_GLOBAL__N__f236b4a8_4_k_cu_faada0b1_89926ignoreE
	.align		8
        /*0028*/ 	.dword	_ZN39_INTERNAL_f236b4a8_4_k_cu_faada0b1_89924cuda3std3__419piecewise_constructE
	.align		8
        /*0030*/ 	.dword	_ZN39_INTERNAL_f236b4a8_4_k_cu_faada0b1_89924cuda3std3__48in_placeE
	.align		8
        /*0038*/ 	.dword	_ZN39_INTERNAL_f236b4a8_4_k_cu_faada0b1_89924cuda3std6ranges3__45__cpo4swapE
	.align		8
        /*0040*/ 	.dword	_ZN39_INTERNAL_f236b4a8_4_k_cu_faada0b1_89924cuda3std6ranges3__45__cpo9iter_moveE
	.align		8
        /*0048*/ 	.dword	_ZN39_INTERNAL_f236b4a8_4_k_cu_faada0b1_89924cute7productE
	.align		8
        /*0050*/ 	.dword	_ZN39_INTERNAL_f236b4a8_4_k_cu_faada0b1_89924cute1_E


//--------------------- .text._ZN7cutlass13device_kernelINS_4gemm6kernel13GemmUniversalIN4cute5tupleIJiiiiEEENS1_10collective13CollectiveMmaINS1_37MainloopSm90TmaGmmaWarpSpecializedFP8ILi23ENS5_IJNS4_1CILi1EEESB_SB_EEENS1_35KernelTmaWarpSpecializedCooperativeEEENS5_IJNSA_ILi192EEENSA_ILi112EEENSA_ILi32EEEEEENS_12float_e4m3_tENS5_IJlSB_lEEESJ_SK_NS4_8TiledMMAINS4_8MMA_AtomIJNS4_4SM904GMMA30MMA_64x16x32_F32E4M3E4M3_SS_TNILNSO_7ScaleInE1ELSQ_1EEEEEENS4_6LayoutINS5_IJNSA_ILi2EEESB_SB_EEENS5_IJSB_NSA_ILi0EEESW_EEEEENS5_IJNS4_10UnderscoreESZ_SZ_EEEEENS4_13SM90_TMA_LOADENS4_14ComposedLayoutINS4_7SwizzleILi1ELi4ELi3EEENS4_18smem_ptr_flag_bitsILi8EEENST_INS5_IJNSA_ILi8EEESH_EEENS5_IJSH_SB_EEEEEEEvNS4_8identityES12_S1C_vS1D_EENS_8epilogue10collective6detail29Sm90TmaWarpSpecializedAdapterINS1G_15DefaultEpilogueISJ_SK_SK_NS1F_6thread17LinearCombinationISJ_Li1EffLNS1K_9ScaleType4KindE0ELNS_15FloatRoundStyleE2ESJ_EENS1_15EpilogueDefaultEEEEEvvEEEEvNT_6ParamsE --------------------------
	.section	.text._ZN7cutlass13device_kernelINS_4gemm6kernel13GemmUniversalIN4cute5tupleIJiiiiEEENS1_10collective13CollectiveMmaINS1_37MainloopSm90TmaGmmaWarpSpecializedFP8ILi23ENS5_IJNS4_1CILi1EEESB_SB_EEENS1_35KernelTmaWarpSpecializedCooperativeEEENS5_IJNSA_ILi192EEENSA_ILi112EEENSA_ILi32EEEEEENS_12float_e4m3_tENS5_IJlSB_lEEESJ_SK_NS4_8TiledMMAINS4_8MMA_AtomIJNS4_4SM904GMMA30MMA_64x16x32_F32E4M3E4M3_SS_TNILNSO_7ScaleInE1ELSQ_1EEEEEENS4_6LayoutINS5_IJNSA_ILi2EEESB_SB_EEENS5_IJSB_NSA_ILi0EEESW_EEEEENS5_IJNS4_10UnderscoreESZ_SZ_EEEEENS4_13SM90_TMA_LOADENS4_14ComposedLayoutINS4_7SwizzleILi1ELi4ELi3EEENS4_18smem_ptr_flag_bitsILi8EEENST_INS5_IJNSA_ILi8EEESH_EEENS5_IJSH_SB_EEEEEEEvNS4_8identityES12_S1C_vS1D_EENS_8epilogue10collective6detail29Sm90TmaWarpSpecializedAdapterINS1G_15DefaultEpilogueISJ_SK_SK_NS1F_6thread17LinearCombinationISJ_Li1EffLNS1K_9ScaleType4KindE0ELNS_15FloatRoundStyleE2ESJ_EENS1_15EpilogueDefaultEEEEEvvEEEEvNT_6ParamsE,"ax",@progbits
	.align	128
.text._ZN7cutlass13device_kernelINS_4gemm6kernel13GemmUniversalIN4cute5tupleIJiiiiEEENS1_10collective13CollectiveMmaINS1_37MainloopSm90TmaGmmaWarpSpecializedFP8ILi23ENS5_IJNS4_1CILi1EEESB_SB_EEENS1_35KernelTmaWarpSpecializedCooperativeEEENS5_IJNSA_ILi192EEENSA_ILi112EEENSA_ILi32EEEEEENS_12float_e4m3_tENS5_IJlSB_lEEESJ_SK_NS4_8TiledMMAINS4_8MMA_AtomIJNS4_4SM904GMMA30MMA_64x16x32_F32E4M3E4M3_SS_TNILNSO_7ScaleInE1ELSQ_1EEEEEENS4_6LayoutINS5_IJNSA_ILi2EEESB_SB_EEENS5_IJSB_NSA_ILi0EEESW_EEEEENS5_IJNS4_10UnderscoreESZ_SZ_EEEEENS4_13SM90_TMA_LOADENS4_14ComposedLayoutINS4_7SwizzleILi1ELi4ELi3EEENS4_18smem_ptr_flag_bitsILi8EEENST_INS5_IJNSA_ILi8EEESH_EEENS5_IJSH_SB_EEEEEEEvNS4_8identityES12_S1C_vS1D_EENS_8epilogue10collective6detail29Sm90TmaWarpSpecializedAdapterINS1G_15DefaultEpilogueISJ_SK_SK_NS1F_6thread17LinearCombinationISJ_Li1EffLNS1K_9ScaleType4KindE0ELNS_15FloatRoundStyleE2ESJ_EENS1_15EpilogueDefaultEEEEEvvEEEEvNT_6ParamsE:
        .type           _ZN7cutlass13device_kernelINS_4gemm6kernel13GemmUniversalIN4cute5tupleIJiiiiEEENS1_10collective13CollectiveMmaINS1_37MainloopSm90TmaGmmaWarpSpecializedFP8ILi23ENS5_IJNS4_1CILi1EEESB_SB_EEENS1_35KernelTmaWarpSpecializedCooperativeEEENS5_IJNSA_ILi192EEENSA_ILi112EEENSA_ILi32EEEEEENS_12float_e4m3_tENS5_IJlSB_lEEESJ_SK_NS4_8TiledMMAINS4_8MMA_AtomIJNS4_4SM904GMMA30MMA_64x16x32_F32E4M3E4M3_SS_TNILNSO_7ScaleInE1ELSQ_1EEEEEENS4_6LayoutINS5_IJNSA_ILi2EEESB_SB_EEENS5_IJSB_NSA_ILi0EEESW_EEEEENS5_IJNS4_10UnderscoreESZ_SZ_EEEEENS4_13SM90_TMA_LOADENS4_14ComposedLayoutINS4_7SwizzleILi1ELi4ELi3EEENS4_18smem_ptr_flag_bitsILi8EEENST_INS5_IJNSA_ILi8EEESH_EEENS5_IJSH_SB_EEEEEEEvNS4_8identityES12_S1C_vS1D_EENS_8epilogue10collective6detail29Sm90TmaWarpSpecializedAdapterINS1G_15DefaultEpilogueISJ_SK_SK_NS1F_6thread17LinearCombinationISJ_Li1EffLNS1K_9ScaleType4KindE0ELNS_15FloatRoundStyleE2ESJ_EENS1_15EpilogueDefaultEEEEEvvEEEEvNT_6ParamsE,@function
        .size           _ZN7cutlass13device_kernelINS_4gemm6kernel13GemmUniversalIN4cute5tupleIJiiiiEEENS1_10collective13CollectiveMmaINS1_37MainloopSm90TmaGmmaWarpSpecializedFP8ILi23ENS5_IJNS4_1CILi1EEESB_SB_EEENS1_35KernelTmaWarpSpecializedCooperativeEEENS5_IJNSA_ILi192EEENSA_ILi112EEENSA_ILi32EEEEEENS_12float_e4m3_tENS5_IJlSB_lEEESJ_SK_NS4_8TiledMMAINS4_8MMA_AtomIJNS4_4SM904GMMA30MMA_64x16x32_F32E4M3E4M3_SS_TNILNSO_7ScaleInE1ELSQ_1EEEEEENS4_6LayoutINS5_IJNSA_ILi2EEESB_SB_EEENS5_IJSB_NSA_ILi0EEESW_EEEEENS5_IJNS4_10UnderscoreESZ_SZ_EEEEENS4_13SM90_TMA_LOADENS4_14ComposedLayoutINS4_7SwizzleILi1ELi4ELi3EEENS4_18smem_ptr_flag_bitsILi8EEENST_INS5_IJNSA_ILi8EEESH_EEENS5_IJSH_SB_EEEEEEEvNS4_8identityES12_S1C_vS1D_EENS_8epilogue10collective6detail29Sm90TmaWarpSpecializedAdapterINS1G_15DefaultEpilogueISJ_SK_SK_NS1F_6thread17LinearCombinationISJ_Li1EffLNS1K_9ScaleType4KindE0ELNS_15FloatRoundStyleE2ESJ_EENS1_15EpilogueDefaultEEEEEvvEEEEvNT_6ParamsE,(.L_x_336 - _ZN7cutlass13device_kernelINS_4gemm6kernel13GemmUniversalIN4cute5tupleIJiiiiEEENS1_10collective13CollectiveMmaINS1_37MainloopSm90TmaGmmaWarpSpecializedFP8ILi23ENS5_IJNS4_1CILi1EEESB_SB_EEENS1_35KernelTmaWarpSpecializedCooperativeEEENS5_IJNSA_ILi192EEENSA_ILi112EEENSA_ILi32EEEEEENS_12float_e4m3_tENS5_IJlSB_lEEESJ_SK_NS4_8TiledMMAINS4_8MMA_AtomIJNS4_4SM904GMMA30MMA_64x16x32_F32E4M3E4M3_SS_TNILNSO_7ScaleInE1ELSQ_1EEEEEENS4_6LayoutINS5_IJNSA_ILi2EEESB_SB_EEENS5_IJSB_NSA_ILi0EEESW_EEEEENS5_IJNS4_10UnderscoreESZ_SZ_EEEEENS4_13SM90_TMA_LOADENS4_14ComposedLayoutINS4_7SwizzleILi1ELi4ELi3EEENS4_18smem_ptr_flag_bitsILi8EEENST_INS5_IJNSA_ILi8EEESH_EEENS5_IJSH_SB_EEEEEEEvNS4_8identityES12_S1C_vS1D_EENS_8epilogue10collective6detail29Sm90TmaWarpSpecializedAdapterINS1G_15DefaultEpilogueISJ_SK_SK_NS1F_6thread17LinearCombinationISJ_Li1EffLNS1K_9ScaleType4KindE0ELNS_15FloatRoundStyleE2ESJ_EENS1_15EpilogueDefaultEEEEEvvEEEEvNT_6ParamsE)
        .other          _ZN7cutlass13device_kernelINS_4gemm6kernel13GemmUniversalIN4cute5tupleIJiiiiEEENS1_10collective13CollectiveMmaINS1_37MainloopSm90TmaGmmaWarpSpecializedFP8ILi23ENS5_IJNS4_1CILi1EEESB_SB_EEENS1_35KernelTmaWarpSpecializedCooperativeEEENS5_IJNSA_ILi192EEENSA_ILi112EEENSA_ILi32EEEEEENS_12float_e4m3_tENS5_IJlSB_lEEESJ_SK_NS4_8TiledMMAINS4_8MMA_AtomIJNS4_4SM904GMMA30MMA_64x16x32_F32E4M3E4M3_SS_TNILNSO_7ScaleInE1ELSQ_1EEEEEENS4_6LayoutINS5_IJNSA_ILi2EEESB_SB_EEENS5_IJSB_NSA_ILi0EEESW_EEEEENS5_IJNS4_10UnderscoreESZ_SZ_EEEEENS4_13SM90_TMA_LOADENS4_14ComposedLayoutINS4_7SwizzleILi1ELi4ELi3EEENS4_18smem_ptr_flag_bitsILi8EEENST_INS5_IJNSA_ILi8EEESH_EEENS5_IJSH_SB_EEEEEEEvNS4_8identityES12_S1C_vS1D_EENS_8epilogue10collective6detail29Sm90TmaWarpSpecializedAdapterINS1G_15DefaultEpilogueISJ_SK_SK_NS1F_6thread17LinearCombinationISJ_Li1EffLNS1K_9ScaleType4KindE0ELNS_15FloatRoundStyleE2ESJ_EENS1_15EpilogueDefaultEEEEEvvEEEEvNT_6ParamsE,@"STO_CUDA_ENTRY STV_DEFAULT"
_ZN7cutlass13device_kernelINS_4gemm6kernel13GemmUniversalIN4cute5tupleIJiiiiEEENS1_10collective13CollectiveMmaINS1_37MainloopSm90TmaGmmaWarpSpecializedFP8ILi23ENS5_IJNS4_1CILi1EEESB_SB_EEENS1_35KernelTmaWarpSpecializedCooperativeEEENS5_IJNSA_ILi192EEENSA_ILi112EEENSA_ILi32EEEEEENS_12float_e4m3_tENS5_IJlSB_lEEESJ_SK_NS4_8TiledMMAINS4_8MMA_AtomIJNS4_4SM904GMMA30MMA_64x16x32_F32E4M3E4M3_SS_TNILNSO_7ScaleInE1ELSQ_1EEEEEENS4_6LayoutINS5_IJNSA_ILi2EEESB_SB_EEENS5_IJSB_NSA_ILi0EEESW_EEEEENS5_IJNS4_10UnderscoreESZ_SZ_EEEEENS4_13SM90_TMA_LOADENS4_14ComposedLayoutINS4_7SwizzleILi1ELi4ELi3EEENS4_18smem_ptr_flag_bitsILi8EEENST_INS5_IJNSA_ILi8EEESH_EEENS5_IJSH_SB_EEEEEEEvNS4_8identityES12_S1C_vS1D_EENS_8epilogue10collective6detail29Sm90TmaWarpSpecializedAdapterINS1G_15DefaultEpilogueISJ_SK_SK_NS1F_6thread17LinearCombinationISJ_Li1EffLNS1K_9ScaleType4KindE0ELNS_15FloatRoundStyleE2ESJ_EENS1_15EpilogueDefaultEEEEEvvEEEEvNT_6ParamsE:
[----:B------:R-:W0:Y:S02]  /*0000*/  LDC R1, c[0x0][0x28] ;  /* 0x00000a00ff017b82 */ /* 0x000e240000000800 */
[----:B0-----:R-:W-:Y:S01]  /*0010*/  VIADD R1, R1, 0xfffffff0 ;  /* 0xfffffff001017836 */ /* 0x001fe20000000000 */
[----:B------:R-:W0:Y:S01]  /*0020*/  S2R R2, SR_TID.X ;  /* 0x0000000000027919 */ /* 0x000e220000002100 */
[----:B------:R-:W-:Y:S01]  /*0030*/  ELECT P0, URZ, PT ;  /* 0x00000000003f782f */ /* 0x000fe20003800000 */
[----:B------:R-:W-:Y:S01]  /*0040*/  BSSY B0, `(.L_x_0) ;  /* 0x0000015000007945 */ /* 0x000fe20003800000 */
[--C-:B0-----:R-:W-:Y:S02]  /*0050*/  SHF.R.U32.HI R0, RZ, 0x5, R2.reuse ;  /* 0x00000005ff007819 */ /* 0x101fe40000011602 */
[----:B------:R-:W-:-:S03]  /*0060*/  SHF.R.U32.HI R2, RZ, 0x7, R2 ;  /* 0x00000007ff027819 */ /* 0x000fc60000011602 */
[----:B------:R-:W0:Y:S04]  /*0070*/  SHFL.IDX PT, R3, R0, RZ, 0x1f ;  /* 0x00001fff00037589 */ /* 0x000e2800000e0000 */
[----:B------:R-:W1:Y:S01]  /*0080*/  SHFL.IDX PT, R2, R2, RZ, 0x1f ;  /* 0x00001fff02027589 */ /* 0x000e6200000e0000 */
[----:B0-----:R-:W-:Y:S02]  /*0090*/  R2UR UR4, R3 ;  /* 0x00000000030472ca */ /* 0x001fe400000e0000 */
[----:B-1----:R-:W-:-:S11]  /*00a0*/  R2UR UR8, R2 ;  /* 0x00000000020872ca */ /* 0x002fd600000e0000 */
[----:B------:R-:W-:Y:S02]  /*00b0*/  USHF.R.S32.HI UR5, URZ, 0x1f, UR4 ;  /* 0x0000001f3f057899 */ /* 0x000fe40008011404 */
[----:B------:R-:W-:Y:S02]  /*00c0*/  ISETP.NE.OR P0, PT, RZ, UR4, !P0 ;  /* 0x00000004ff007c0c */ /* 0x000fe4000c705670 */
[----:B------:R-:W-:-:S04]  /*00d0*/  ULEA.HI UR5, UR5, UR4, URZ, 0x2 ;  /* 0x0000000405057291 */ /* 0x000fc8000f8f103f */
[----:B------:R-:W-:-:S04]  /*00e0*/  ULOP3.LUT UR5, UR5, 0xfffffffc, URZ, 0xc0, !UPT ;  /* 0xfffffffc05057892 */ /* 0x000fc8000f8ec03f */
[----:B------:R-:W-:-:S03]  /*00f0*/  UIADD3 UR6, UR4, -UR5, URZ ;  /* 0x8000000504067290 */ /* 0x000fc6000fffe03f */
[----:B------:R-:W-:Y:S09]  /*0100*/  @P0 BRA `(.L_x_1) ;  /* 0x0000000000200947 */ /* 0x000ff20003800000 */
[----:B------:R-:W-:Y:S02]  /*0110*/  ULDC.64 UR4, c[0x0][0x198] ;  /* 0x0000660000047ab9 */ /* 0x000fe40000000a00 */
[----:B------:R-:W-:Y:S02]  /*0120*/  UIADD3 UR10, UP0, UR4, 0xf0, URZ ;  /* 0x000000f0040a7890 */ /* 0x000fe4000ff1e03f */
[----:B------:R-:W-:Y:S02]  /*0130*/  UIADD3 UR4, UP1, UR4, 0x1f0, URZ ;  /* 0x000001f004047890 */ /* 0x000fe4000ff3e03f */
[----:B------:R-:W-:Y:S02]  /*0140*/  UIADD3.X UR11, URZ, UR5, URZ, UP0, !UPT ;  /* 0x000000053f0b7290 */ /* 0x000fe400087fe43f */
[----:B------:R-:W-:-:S07]  /*0150*/  UIADD3.X UR5, URZ, UR5, URZ, UP1, !UPT ;  /* 0x000000053f057290 */ /* 0x000fce0008ffe43f */
[----:B------:R0:W-:Y:S02]  /*0160*/  UTMACCTL.PF [UR10] ;  /* 0x000000000a0079b9 */ /* 0x0001e40008040000 */
[----:B------:R0:W-:Y:S02]  /*0170*/  UTMACCTL.PF [UR4] ;  /* 0x00000000040079b9 */ /* 0x0001e40008040000 */
[----:B0-----:R-:W-:Y:S01]  /*0180*/  NOP ;  /* 0x0000000000007918 */ /* 0x001fe20000000000 */
.L_x_1:
[----:B------:R-:W-:Y:S05]  /*0190*/  BSYNC B0 ;  /* 0x0000000000007941 */ /* 0x000fea0003800000 */
.L_x_0:
[----:B------:R-:W0:Y:S01]  /*01a0*/  SHFL.IDX PT, R2, R0, RZ, 0x1f ;  /* 0x00001fff00027589 */ /* 0x000e2200000e0000 */
[----:B------:R-:W-:Y:S01]  /*01b0*/  UISETP.NE.AND UP0, UPT, UR6, 0x3, UPT ;  /* 0x000000030600788c */ /* 0x000fe2000bf05270 */
[----:B------:R-:W-:Y:S01]  /*01c0*/  ISETP.NE.AND P1, PT, RZ, UR8, PT ;  /* 0x00000008ff007c0c */ /* 0x000fe2000bf25270 */
[----:B------:R-:W-:Y:S02]  /*01d0*/  UIADD3 UR11, UR8, -0x1, URZ ;  /* 0xffffffff080b7890 */ /* 0x000fe4000fffe03f */
[----:B------:R-:W-:Y:S02]  /*01e0*/  UISETP.EQ.OR UP0, UPT, UR6, URZ, !UP0 ;  /* 0x0000003f0600728c */ /* 0x000fe4000c702670 */
[----:B------:R-:W-:Y:S02]  /*01f0*/  UISETP.GE.U32.AND UP1, UPT, UR11, 0x2, UPT ;  /* 0x000000020b00788c */ /* 0x000fe4000bf26070 */
[----:B------:R-:W-:-:S04]  /*0200*/  UISETP.EQ.AND UP0, UPT, UR8, URZ, UP0 ;  /* 0x0000003f0800728c */ /* 0x000fc80008702270 */
[----:B------:R-:W-:-:S04]  /*0210*/  USEL UR7, URZ, 0x1, !UP0 ;  /* 0x000000013f077887 */ /* 0x000fc8000c000000 */
[----:B------:R-:W-:Y:S01]  /*0220*/  USEL UR7, UR7, 0x2, UP1 ;  /* 0x0000000207077887 */ /* 0x000fe20008800000 */
[----:B0-----:R-:W-:-:S13]  /*0230*/  ISETP.NE.AND P0, PT, R2, RZ, PT ;  /* 0x000000ff0200720c */ /* 0x001fda0003f05270 */
[----:B------:R-:W-:Y:S05]  /*0240*/  @P0 BRA `(.L_x_2) ;  /* 0x0000000000fc0947 */ /* 0x000fea0003800000 */
[----:B------:R-:W-:Y:S01]  /*0250*/  ELECT P0, URZ, PT ;  /* 0x00000000003f782f */ /* 0x000fe20003800000 */
[----:B------:R-:W-:-:S12]  /*0260*/  BSSY B0, `(.L_x_2) ;  /* 0x000003d000007945 */ /* 0x000fd80003800000 */
[----:B------:R-:W-:Y:S05]  /*0270*/  @!P0 BRA `(.L_x_3) ;  /* 0x0000000000ec8947 */ /* 0x000fea0003800000 */
[----:B------:R-:W0:Y:S01]  /*0280*/  S2UR UR10, SR_CgaCtaId ;  /* 0x00000000000a79c3 */ /* 0x000e220000008800 */
[----:B------:R-:W-:Y:S01]  /*0290*/  UMOV UR4, 0x400 ;  /* 0x0000040000047882 */ /* 0x000fe20000000000 */
[----:B------:R-:W-:Y:S01]  /*02a0*/  UMOV UR5, 0x1 ;  /* 0x0000000100057882 */ /* 0x000fe20000000000 */
[----:B------:R-:W-:Y:S02]  /*02b0*/  UMOV UR8, 0x100 ;  /* 0x0000010000087882 */ /* 0x000fe40000000000 */
[----:B------:R-:W-:-:S04]  /*02c0*/  UIADD3 UR8, -UR8, 0x100000, URZ ;  /* 0x0010000008087890 */ /* 0x000fc8000fffe13f */
[----:B------:R-:W-:Y:S02]  /*02d0*/  USHF.L.U32 UR9, UR8, 0xb, URZ ;  /* 0x0000000b08097899 */ /* 0x000fe4000800063f */
[----:B------:R-:W-:Y:S02]  /*02e0*/  USHF.L.U32 UR8, UR8, 0x1, URZ ;  /* 0x0000000108087899 */ /* 0x000fe4000800063f */
[----:B0-----:R-:W-:Y:S02]  /*02f0*/  ULEA UR10, UR10, UR4, 0x18 ;  /* 0x000000040a0a7291 */ /* 0x001fe4000f8ec03f */
[----:B------:R-:W-:-:S04]  /*0300*/  UIADD3 UR4, -UR5, 0x100000, URZ ;  /* 0x0010000005047890 */ /* 0x000fc8000fffe13f */
[----:B------:R-:W-:Y:S02]  /*0310*/  USHF.L.U32 UR5, UR4, 0xb, URZ ;  /* 0x0000000b04057899 */ /* 0x000fe4000800063f */
[----:B------:R-:W-:Y:S01]  /*0320*/  USHF.L.U32 UR4, UR4, 0x1, URZ ;  /* 0x0000000104047899 */ /* 0x000fe2000800063f */
[----:B------:R-:W0:Y:S11]  /*0330*/  FENCE.VIEW.ASYNC.S ;  /* 0x00000000000073c6 */ /* 0x000e360000000000 */
[----:B0-----:R0:W1:Y:S01]  /*0340*/  SYNCS.EXCH.64 URZ, [UR10], UR4 ;  /* 0x000000040a3f75b2 */ /* 0x0010620008000100 */
[----:B------:R0:W2:Y:S01]  /*0350*/  SYNCS.EXCH.64 URZ, [UR10+0xb8], UR8 ;  /* 0x0000b8080a3f75b2 */ /* 0x0000a20008000100 */
[----:B------:R0:W3:Y:S01]  /*0360*/  SYNCS.EXCH.64 URZ, [UR10+0x8], UR4 ;  /* 0x000008040a3f75b2 */ /* 0x0000e20008000100 */
[----:B------:R0:W4:Y:S01]  /*0370*/  SYNCS.EXCH.64 URZ, [UR10+0xc0], UR8 ;  /* 0x0000c0080a3f75b2 */ /* 0x0001220008000100 */
[----:B------:R0:W0:Y:S01]  /*0380*/  SYNCS.EXCH.64 URZ, [UR10+0x10], UR4 ;  /* 0x000010040a3f75b2 */ /* 0x0000220008000100 */
        /* <DEDUP_REMOVED lines=41> */
[----:B-1234-:R-:W-:Y:S01]  /*0620*/  NOP ;  /* 0x0000000000007918 */ /* 0x01efe20000000000 */
.L_x_3:
[----:B0-----:R-:W-:Y:S05]  /*0630*/  BSYNC B0 ;  /* 0x0000000000007941 */ /* 0x001fea0003800000 */
.L_x_2:
[----:B------:R-:W0:Y:S01]  /*0640*/  SHFL.IDX PT, R0, R0, RZ, 0x1f ;  /* 0x00001fff00007589 */ /* 0x000e2200000e0000 */
[----:B------:R-:W1:Y:S01]  /*0650*/  LDC R2, c[0x0][0x65c] ;  /* 0x00019700ff027b82 */ /* 0x000e620000000800 */
[----:B------:R-:W-:Y:S01]  /*0660*/  ELECT P0, URZ, PT ;  /* 0x00000000003f782f */ /* 0x000fe20003800000 */
[----:B------:R-:W-:Y:S01]  /*0670*/  IMAD.MOV.U32 R3, RZ, RZ, RZ ;  /* 0x000000ffff037224 */ /* 0x000fe200078e00ff */
[----:B------:R-:W-:Y:S01]  /*0680*/  UMOV UR4, 0x20 ;  /* 0x0000002000047882 */ /* 0x000fe20000000000 */
[----:B------:R-:W-:Y:S01]  /*0690*/  NOP ;  /* 0x0000000000007918 */ /* 0x000fe20000000000 */
[----:B------:R-:W-:Y:S01]  /*06a0*/  NOP ;  /* 0x0000000000007918 */ /* 0x000fe20000000000 */
[----:B0-----:R-:W-:Y:S02]  /*06b0*/  ISETP.NE.OR P0, PT, R0, RZ, !P0 ;  /* 0x000000ff0000720c */ /* 0x001fe40004705670 */
[----:B-1----:R-:W-:Y:S01]  /*06c0*/  ISETP.NE.AND P4, PT, R2, 0x1, PT ;  /* 0x000000010200780c */ /* 0x002fe20003f85270 */
[----:B------:R-:W0:Y:S01]  /*06d0*/  S2R R0, SR_CTAID.Y ;  /* 0x0000000000007919 */ /* 0x000e220000002600 */
[----:B------:R-:W1:Y:S09]  /*06e0*/  S2R R2, SR_CTAID.X ;  /* 0x0000000000027919 */ /* 0x000e720000002500 */
[----:B------:R-:W-:Y:S01]  /*06f0*/  VOTEU.ALL UP0, P0 ;  /* 0x00000000003f7886 */ /* 0x000fe20000000000 */
[----:B------:R-:W-:Y:S01]  /*0700*/  VOTEU.ALL UP1, P0 ;  /* 0x00000000003f7886 */ /* 0x000fe20000020000 */
[----:B------:R-:W1:Y:S01]  /*0710*/  @P4 LDC R7, c[0x0][0x10] ;  /* 0x00000400ff074b82 */ /* 0x000e620000000800 */
[----:B------:R-:W-:-:S02]  /*0720*/  @P4 IMAD.MOV.U32 R5, RZ, RZ, RZ ;  /* 0x000000ffff054224 */ /* 0x000fc400078e00ff */
[----:B------:R-:W-:Y:S01]  /*0730*/  @P4 IMAD.MOV.U32 R11, RZ, RZ, RZ ;  /* 0x000000ffff0b4224 */ /* 0x000fe200078e00ff */
[----:B------:R-:W-:Y:S01]  /*0740*/  @!UP0 UMOV UR8, 0x400 ;  /* 0x0000040000088882 */ /* 0x000fe20000000000 */
[----:B------:R-:W-:-:S04]  /*0750*/  @!UP0 UIADD3 UR4, -UR4, 0x100000, URZ ;  /* 0x0010000004048890 */ /* 0x000fc8000fffe13f */
[----:B------:R-:W-:Y:S02]  /*0760*/  @!UP0 USHF.L.U32 UR5, UR4, 0xb, URZ ;  /* 0x0000000b04058899 */ /* 0x000fe4000800063f */
[----:B------:R-:W-:Y:S01]  /*0770*/  @!UP0 USHF.L.U32 UR4, UR4, 0x1, URZ ;  /* 0x0000000104048899 */ /* 0x000fe2000800063f */
[----:B------:R-:W2:Y:S08]  /*0780*/  @!P4 LDC R9, c[0x0][0xc] ;  /* 0x00000300ff09cb82 */ /* 0x000eb00000000800 */
[----:B------:R-:W3:Y:S01]  /*0790*/  @!UP0 S2UR UR9, SR_CgaCtaId ;  /* 0x00000000000989c3 */ /* 0x000ee20000008800 */
[----:B0-----:R-:W-:-:S04]  /*07a0*/  @P4 IMAD.MOV.U32 R4, RZ, RZ, R0 ;  /* 0x000000ffff044224 */ /* 0x001fc800078e0000 */
[----:B-1----:R-:W-:-:S04]  /*07b0*/  @P4 IMAD.WIDE.U32 R6, R2, R7, R4 ;  /* 0x0000000702064225 */ /* 0x002fc800078e0004 */
[----:B------:R-:W-:Y:S02]  /*07c0*/  @P4 IMAD.MOV.U32 R16, RZ, RZ, R6 ;  /* 0x000000ffff104224 */ /* 0x000fe400078e0006 */
[----:B------:R-:W-:Y:S02]  /*07d0*/  @P4 IMAD.IADD R17, R7, 0x1, R11 ;  /* 0x0000000107114824 */ /* 0x000fe400078e020b */
[----:B--2---:R-:W-:-:S04]  /*07e0*/  @!P4 IMAD.WIDE.U32 R4, R9, R0, R2 ;  /* 0x000000000904c225 */ /* 0x004fc800078e0002 */
[----:B------:R-:W-:Y:S02]  /*07f0*/  @!P4 IMAD.MOV.U32 R16, RZ, RZ, R4 ;  /* 0x000000ffff10c224 */ /* 0x000fe400078e0004 */
[----:B------:R-:W-:Y:S01]  /*0800*/  @!P4 IMAD.MOV.U32 R17, RZ, RZ, R5 ;  /* 0x000000ffff11c224 */ /* 0x000fe200078e0005 */
[----:B---3--:R-:W-:Y:S02]  /*0810*/  @!UP0 ULEA UR8, UR9, UR8, 0x18 ;  /* 0x0000000809088291 */ /* 0x008fe4000f8ec03f */
[----:B------:R0:W-:Y:S01]  /*0820*/  STL [R1+0x4], R16 ;  /* 0x0000041001007387 */ /* 0x0001e20000100800 */
[----:B------:R-:W-:-:S03]  /*0830*/  VOTEU.ALL UP0, P0 ;  /* 0x00000000003f7886 */ /* 0x000fc60000000000 */
[----:B------:R0:W-:Y:S04]  /*0840*/  STL [R1], R17 ;  /* 0x0000001101007387 */ /* 0x0001e80000100800 */
[----:B------:R-:W1:Y:S02]  /*0850*/  FENCE.VIEW.ASYNC.S ;  /* 0x00000000000073c6 */ /* 0x000e640000000000 */
[----:B-1----:R0:W1:Y:S01]  /*0860*/  @!UP0 SYNCS.EXCH.64 URZ, [UR8+0x180], UR4 ;  /* 0x00018004083f85b2 */ /* 0x0020620008000100 */
[----:B------:R0:W1:Y:S01]  /*0870*/  @!UP1 SYNCS.EXCH.64 URZ, [UR8+0x188], UR4 ;  /* 0x00018804083f95b2 */ /* 0x0000620008000100 */
[----:B------:R-:W-:Y:S01]  /*0880*/  NOP ;  /* 0x0000000000007918 */ /* 0x000fe20000000000 */
[----:B-1----:R-:W-:Y:S06]  /*0890*/  BAR.SYNC.DEFER_BLOCKING 0x0 ;  /* 0x0000000000007b1d */ /* 0x002fec0000010000 */
[----:B0-----:R-:W-:Y:S05]  /*08a0*/  @!P1 BRA `(.L_x_4) ;  /* 0x000000bc00d49947 */ /* 0x001fea0003800000 */
[----:B------:R-:W-:-:S06]  /*08b0*/  UISETP.GT.U32.AND UP0, UPT, UR11, 0x1, UPT ;  /* 0x000000010b00788c */ /* 0x000fcc000bf04070 */
[----:B------:R-:W-:-:S13]  /*08c0*/  PLOP3.LUT P0, PT, PT, PT, UP0, 0x80, 0x0 ;  /* 0x000000000000781c */ /* 0x000fda0003f0f008 */
[----:B------:R-:W-:Y:S05]  /*08d0*/  @P0 EXIT ;  /* 0x000000000000094d */ /* 0x000fea0003800000 */
[----:B------:R-:W-:Y:S01]  /*08e0*/  IMAD.MOV.U32 R6, RZ, RZ, -0x1 ;  /* 0xffffffffff067424 */ /* 0x000fe200078e00ff */
[----:B------:R-:W-:Y:S01]  /*08f0*/  ULDC.64 UR4, c[0x0][0x650] ;  /* 0x0001940000047ab9 */ /* 0x000fe20000000a00 */
[----:B------:R-:W-:Y:S01]  /*0900*/  IMAD.MOV.U32 R5, RZ, RZ, -0x1 ;  /* 0xffffffffff057424 */ /* 0x000fe200078e00ff */
[----:B------:R-:W-:Y:S01]  /*0910*/  ISETP.GE.U32.AND P0, PT, R16, UR4, PT ;  /* 0x0000000410007c0c */ /* 0x000fe2000bf06070 */
[----:B------:R-:W-:Y:S01]  /*0920*/  UMOV UR42, 0xffffffff ;  /* 0xffffffff002a7882 */ /* 0x000fe20000000000 */
[----:B------:R0:W-:Y:S01]  /*0930*/  STL [R1+0x8], R6 ;  /* 0x0000080601007387 */ /* 0x0001e20000100800 */
[----:B------:R-:W-:Y:S02]  /*0940*/  PRMT R4, RZ, 0x7610, R4 ;  /* 0x00007610ff047816 */ /* 0x000fe40000000004 */
[----:B------:R-:W-:Y:S01]  /*0950*/  ISETP.GE.U32.AND.EX P0, PT, R17, UR5, PT, P0 ;  /* 0x0000000511007c0c */ /* 0x000fe2000bf06100 */
[----:B------:R0:W-:-:S12]  /*0960*/  STL [R1+0xc], R5 ;  /* 0x00000c0501007387 */ /* 0x0001d80000100800 */
[----:B0-----:R-:W-:Y:S05]  /*0970*/  @P0 BRA `(.L_x_5) ;  /* 0x0000000400680947 */ /* 0x001fea0003800000 */
[----:B------:R-:W0:Y:S01]  /*0980*/  LDC.64 R12, c[0x0][0x628] ;  /* 0x00018a00ff0c7b82 */ /* 0x000e220000000a00 */
[----:B------:R-:W-:Y:S02]  /*0990*/  IMAD.MOV.U32 R4, RZ, RZ, R16 ;  /* 0x000000ffff047224 */ /* 0x000fe400078e0010 */
[----:B------:R-:W-:-:S05]  /*09a0*/  IMAD.MOV.U32 R5, RZ, RZ, R17 ;  /* 0x000000ffff057224 */ /* 0x000fca00078e0011 */
[----:B------:R-:W1:Y:S08]  /*09b0*/  LDC R10, c[0x0][0x630] ;  /* 0x00018c00ff0a7b82 */ /* 0x000e700000000800 */
[----:B------:R-:W2:Y:S01]  /*09c0*/  LDC.64 R14, c[0x0][0x620] ;  /* 0x00018800ff0e7b82 */ /* 0x000ea20000000a00 */
[----:B0-----:R-:W-:-:S04]  /*09d0*/  ISETP.NE.U32.AND P0, PT, R12, RZ, PT ;  /* 0x000000ff0c00720c */ /* 0x001fc80003f05070 */
[----:B------:R-:W-:-:S13]  /*09e0*/  ISETP.NE.AND.EX P0, PT, R13, RZ, PT, P0 ;  /* 0x000000ff0d00720c */ /* 0x000fda0003f05300 */
[----:B-12---:R-:W-:Y:S05]  /*09f0*/  @!P0 BRA `(.L_x_6) ;  /* 0x0000000000288947 */ /* 0x006fea0003800000 */
[----:B------:R-:W0:Y:S02]  /*0a00*/  LDC R9, c[0x0][0x634] ;  /* 0x00018d00ff097b82 */ /* 0x000e240000000800 */
[----:B0-----:R-:W-:-:S05]  /*0a10*/  IADD3 R9, P0, R16, R9, RZ ;  /* 0x0000000910097210 */ /* 0x001fca0007f1e0ff */
[----:B------:R-:W-:-:S04]  /*0a20*/  IMAD.X R11, RZ, RZ, R17, P0 ;  /* 0x000000ffff0b7224 */ /* 0x000fc800000e0611 */
[----:B------:R-:W-:-:S04]  /*0a30*/  IMAD.WIDE.U32 R4, R11, R12, RZ ;  /* 0x0000000c0b047225 */ /* 0x000fc800078e00ff */
[----:B------:R-:W-:-:S04]  /*0a40*/  IMAD.WIDE.U32 R6, P0, R9, R13, R4 ;  /* 0x0000000d09067225 */ /* 0x000fc80007800004 */
[----:B------:R-:W-:-:S04]  /*0a50*/  IMAD.WIDE.U32 R4, R9, R12, RZ ;  /* 0x0000000c09047225 */ /* 0x000fc800078e00ff */
[----:B------:R-:W-:Y:S01]  /*0a60*/  IMAD.X R9, RZ, RZ, RZ, P0 ;  /* 0x000000ffff097224 */ /* 0x000fe200000e06ff */
[----:B------:R-:W-:Y:S01]  /*0a70*/  IADD3 RZ, P0, R5, R6, RZ ;  /* 0x0000000605ff7210 */ /* 0x000fe20007f1e0ff */
[----:B------:R-:W-:-:S04]  /*0a80*/  IMAD.MOV.U32 R8, RZ, RZ, R7 ;  /* 0x000000ffff087224 */ /* 0x000fc800078e0007 */
[----:B------:R-:W-:-:S08]  /*0a90*/  IMAD.WIDE.U32.X R4, R11, R13, R8, P0 ;  /* 0x0000000d0b047225 */ /* 0x000fd000000e0408 */
.L_x_6:
[-CC-:B------:R-:W-:Y:S01]  /*0aa0*/  SHF.R.U64 R24, R4, R10.reuse, R5.reuse ;  /* 0x0000000a04187219 */ /* 0x180fe20000001205 */
[----:B------:R-:W0:Y:S01]  /*0ab0*/  LDC R8, c[0x0][0x618] ;  /* 0x00018600ff087b82 */ /* 0x000e220000000800 */
[----:B------:R-:W-:Y:S01]  /*0ac0*/  SHF.R.U32.HI R4, RZ, R10, R5 ;  /* 0x0000000aff047219 */ /* 0x000fe20000011605 */
[----:B------:R-:W-:Y:S01]  /*0ad0*/  ULDC UR4, c[0x0][0x150] ;  /* 0x0000540000047ab9 */ /* 0x000fe20000000800 */
[----:B------:R-:W-:Y:S01]  /*0ae0*/  IADD3 R9, P0, RZ, -R24, RZ ;  /* 0x80000018ff097210 */ /* 0x000fe20007f1e0ff */
[----:B------:R-:W-:Y:S01]  /*0af0*/  IMAD.MOV.U32 R5, RZ, RZ, R17 ;  /* 0x000000ffff057224 */ /* 0x000fe200078e0011 */
[----:B------:R-:W-:-:S03]  /*0b00*/  I2FP.F32.U32 R3, R2 ;  /* 0x0000000200037245 */ /* 0x000fc60000201000 */
[----:B------:R-:W1:Y:S01]  /*0b10*/  LDC.64 R18, c[0x0][0x640] ;  /* 0x00019000ff127b82 */ /* 0x000e620000000a00 */
[----:B------:R-:W-:Y:S02]  /*0b20*/  IMAD.X R11, RZ, RZ, ~R4, P0 ;  /* 0x000000ffff0b7224 */ /* 0x000fe400000e0e04 */
[----:B------:R-:W-:Y:S01]  /*0b30*/  FMUL R3, R3, UR4 ;  /* 0x0000000403037c20 */ /* 0x000fe20008400000 */
[----:B------:R-:W-:Y:S01]  /*0b40*/  IMAD.MOV.U32 R4, RZ, RZ, R16 ;  /* 0x000000ffff047224 */ /* 0x000fe200078e0010 */
[----:B------:R-:W-:Y:S01]  /*0b50*/  ULDC UR4, c[0x0][0x154] ;  /* 0x0000550000047ab9 */ /* 0x000fe20000000800 */
[-C--:B------:R-:W-:Y:S02]  /*0b60*/  IMAD R6, R11, R14.reuse, RZ ;  /* 0x0000000e0b067224 */ /* 0x080fe400078e02ff */
[C---:B------:R-:W-:Y:S01]  /*0b70*/  IMAD.WIDE.U32 R4, R9.reuse, R14, R4 ;  /* 0x0000000e09047225 */ /* 0x040fe200078e0004 */
[----:B------:R-:W2:Y:S01]  /*0b80*/  LDC R10, c[0x0][0x608] ;  /* 0x00018200ff0a7b82 */ /* 0x000ea20000000800 */
[----:B------:R-:W3:Y:S02]  /*0b90*/  F2I.U32.TRUNC.NTZ R3, R3 ;  /* 0x0000000300037305 */ /* 0x000ee4000020f000 */
[----:B------:R-:W-:-:S04]  /*0ba0*/  IMAD R9, R9, R15, R6 ;  /* 0x0000000f09097224 */ /* 0x000fc800078e0206 */
[----:B------:R-:W-:Y:S01]  /*0bb0*/  IMAD.IADD R5, R5, 0x1, R9 ;  /* 0x0000000105057824 */ /* 0x000fe200078e0209 */
[----:B------:R-:W4:Y:S01]  /*0bc0*/  LDC R7, c[0x0][0x144] ;  /* 0x00005100ff077b82 */ /* 0x000f220000000800 */
[----:B------:R-:W-:-:S03]  /*0bd0*/  IMAD.MOV.U32 R9, RZ, RZ, 0x1 ;  /* 0x00000001ff097424 */ /* 0x000fc600078e00ff */
[----:B0-----:R-:W-:Y:S02]  /*0be0*/  SHF.R.U64 R12, R4, R8, R5 ;  /* 0x00000008040c7219 */ /* 0x001fe40000001205 */
[----:B------:R-:W-:Y:S02]  /*0bf0*/  I2FP.F32.U32 R4, R0 ;  /* 0x0000000000047245 */ /* 0x000fe40000201000 */
[----:B------:R-:W0:Y:S01]  /*0c00*/  LDC R14, c[0x0][0x658] ;  /* 0x00019600ff0e7b82 */ /* 0x000e220000000800 */
[----:B-1----:R-:W-:Y:S01]  /*0c10*/  ISETP.NE.U32.AND P0, PT, R18, RZ, PT ;  /* 0x000000ff1200720c */ /* 0x002fe20003f05070 */
[----:B---3--:R-:W-:Y:S02]  /*0c20*/  IMAD.MOV R6, RZ, RZ, -R3 ;  /* 0x000000ffff067224 */ /* 0x008fe400078e0a03 */
[----:B------:R-:W-:Y:S01]  /*0c30*/  FMUL R4, R4, UR4 ;  /* 0x0000000404047c20 */ /* 0x000fe20008400000 */
[----:B------:R-:W-:Y:S01]  /*0c40*/  SHF.R.U32.HI R3, RZ, R8, R5 ;  /* 0x00000008ff037219 */ /* 0x000fe20000011605 */
[----:B------:R-:W-:Y:S01]  /*0c50*/  IMAD.MOV.U32 R5, RZ, RZ, -0x1 ;  /* 0xffffffffff057424 */ /* 0x000fe200078e00ff */
[----:B------:R-:W-:Y:S01]  /*0c60*/  ISETP.NE.AND.EX P0, PT, R19, RZ, PT, P0 ;  /* 0x000000ff1300720c */ /* 0x000fe20003f05300 */
[----:B------:R1:W3:Y:S01]  /*0c70*/  F2I.U32.TRUNC.NTZ R11, R4 ;  /* 0x00000004000b7305 */ /* 0x0002e2000020f000 */
[----:B------:R-:W1:Y:S01]  /*0c80*/  LDC R13, c[0x0][0x148] ;  /* 0x00005200ff0d7b82 */ /* 0x000e620000000800 */
[----:B--2---:R-:W-:-:S02]  /*0c90*/  SHF.R.U64 R23, R12, R10, R3 ;  /* 0x0000000a0c177219 */ /* 0x004fc40000001203 */
[----:B------:R-:W-:-:S05]  /*0ca0*/  SHF.R.U32.HI R3, RZ, R10, R3 ;  /* 0x0000000aff037219 */ /* 0x000fca0000011603 */
[----:B------:R-:W2:Y:S01]  /*0cb0*/  LDC R17, c[0x0][0x600] ;  /* 0x00018000ff117b82 */ /* 0x000ea20000000800 */
[----:B----4-:R-:W-:-:S07]  /*0cc0*/  IMAD R8, R7, R6, R2 ;  /* 0x0000000607087224 */ /* 0x010fce00078e0202 */
[----:B------:R-:W4:Y:S01]  /*0cd0*/  LDC R16, c[0x0][0x648] ;  /* 0x00019200ff107b82 */ /* 0x000f220000000800 */
[-C--:B0-----:R-:W-:Y:S02]  /*0ce0*/  SHF.L.U32 R2, R5, R14.reuse, RZ ;  /* 0x0000000e05027219 */ /* 0x081fe400000006ff */
[--C-:B------:R-:W-:Y:S02]  /*0cf0*/  SHF.R.U64 R22, R23, R14, R3.reuse ;  /* 0x0000000e17167219 */ /* 0x100fe40000001203 */
[----:B------:R-:W-:Y:S02]  /*0d00*/  LOP3.LUT R10, RZ, R2, RZ, 0x33, !PT ;  /* 0x00000002ff0a7212 */ /* 0x000fe400078e33ff */
[-C--:B------:R-:W-:Y:S01]  /*0d10*/  SHF.R.U32.HI R3, RZ, R14.reuse, R3 ;  /* 0x0000000eff037219 */ /* 0x080fe20000011603 */
[----:B------:R-:W0:Y:S01]  /*0d20*/  LDC R21, c[0x0][0x638] ;  /* 0x00018e00ff157b82 */ /* 0x000e220000000800 */
[----:B------:R-:W-:Y:S01]  /*0d30*/  SHF.L.U32 R9, R9, R14, RZ ;  /* 0x0000000e09097219 */ /* 0x000fe200000006ff */
[----:B------:R-:W-:-:S06]  /*0d40*/  IMAD.MOV.U32 R2, RZ, RZ, R22 ;  /* 0x000000ffff027224 */ /* 0x000fcc00078e0016 */
[----:B------:R-:W0:Y:S01]  /*0d50*/  LDC R20, c[0x0][0x610] ;  /* 0x00018400ff147b82 */ /* 0x000e220000000800 */
[----:B-1-3--:R-:W-:Y:S05]  /*0d60*/  @!P0 BRA `(.L_x_7) ;  /* 0x0000000000288947 */ /* 0x00afea0003800000 */
[----:B------:R-:W1:Y:S02]  /*0d70*/  LDC R7, c[0x0][0x64c] ;  /* 0x00019300ff077b82 */ /* 0x000e640000000800 */
[----:B-1----:R-:W-:-:S05]  /*0d80*/  IADD3 R7, P0, R22, R7, RZ ;  /* 0x0000000716077210 */ /* 0x002fca0007f1e0ff */
        /* <DEDUP_REMOVED lines=8> */
.L_x_7:
[----:B----4-:R-:W-:Y:S01]  /*0e10*/  SHF.R.U64 R2, R2, R16, R3 ;  /* 0x0000001002027219 */ /* 0x010fe20000001203 */
[----:B--2---:R-:W-:Y:S01]  /*0e20*/  VIADD R3, R17, 0xffffffff ;  /* 0xffffffff11037836 */ /* 0x004fe20000000000 */
[----:B------:R-:W-:Y:S01]  /*0e30*/  LOP3.LUT R10, R23, R10, RZ, 0xc0, !PT ;  /* 0x0000000a170a7212 */ /* 0x000fe200078ec0ff */
[----:B------:R-:W-:Y:S01]  /*0e40*/  IMAD.MOV R11, RZ, RZ, -R11 ;  /* 0x000000ffff0b7224 */ /* 0x000fe200078e0a0b */
[----:B------:R-:W-:Y:S01]  /*0e50*/  R2UR UR42, R24 ;  /* 0x00000000182a72ca */ /* 0x000fe200000e0000 */
[----:B------:R-:W-:Y:S01]  /*0e60*/  IMAD.MOV R4, RZ, RZ, -R2 ;  /* 0x000000ffff047224 */ /* 0x000fe200078e0a02 */
[----:B------:R-:W-:Y:S01]  /*0e70*/  LOP3.LUT R3, R12, R3, RZ, 0xc0, !PT ;  /* 0x000000030c037212 */ /* 0x000fe200078ec0ff */
[----:B------:R-:W-:Y:S02]  /*0e80*/  @P4 IMAD R8, R13, R11, R0 ;  /* 0x0000000b0d084224 */ /* 0x000fe400078e0200 */
[----:B------:R-:W-:Y:S02]  /*0e90*/  IMAD R9, R9, R2, R10 ;  /* 0x0000000209097224 */ /* 0x000fe400078e020a */
[----:B0-----:R-:W-:-:S02]  /*0ea0*/  IMAD R0, R4, R21, R22 ;  /* 0x0000001504007224 */ /* 0x001fc400078e0216 */
[----:B------:R-:W-:Y:S02]  /*0eb0*/  IMAD R8, R9, R20, R8 ;  /* 0x0000001409087224 */ /* 0x000fe400078e0208 */
[----:B------:R-:W-:Y:S02]  /*0ec0*/  IMAD R3, R0, R17, R3 ;  /* 0x0000001100037224 */ /* 0x000fe400078e0203 */
[----:B------:R-:W-:-:S03]  /*0ed0*/  IMAD.MOV.U32 R4, RZ, RZ, 0x1 ;  /* 0x00000001ff047424 */ /* 0x000fc600078e00ff */
[----:B------:R-:W-:Y:S02]  /*0ee0*/  SEL R2, R3, R8, !P4 ;  /* 0x0000000803027207 */ /* 0x000fe40006000000 */
[----:B------:R-:W-:-:S03]  /*0ef0*/  SEL R0, R8, R3, !P4 ;  /* 0x0000000308007207 */ /* 0x000fc60006000000 */
[----:B------:R0:W-:Y:S04]  /*0f00*/  STL [R1+0xc], R2 ;  /* 0x00000c0201007387 */ /* 0x0001e80000100800 */
[----:B------:R0:W-:Y:S02]  /*0f10*/  STL [R1+0x8], R0 ;  /* 0x0000080001007387 */ /* 0x0001e40000100800 */
.L_x_5:
[----:B------:R-:W-:-:S08]  /*0f20*/  NOP ;  /* 0x0000000000007918 */ /* 0x000fd00000000000 */
[----:B------:R-:W1:Y:S02]  /*0f30*/  USETMAXREG.TRY_ALLOC.CTAPOOL UP0, 0xe8 ;  /* 0x000000e8000079c8 */ /* 0x000e640008000600 */
[----:B-1----:R-:W-:-:S13]  /*0f40*/  PLOP3.LUT P0, PT, PT, PT, UP0, 0x80, 0x0 ;  /* 0x000000000000781c */ /* 0x002fda0003f0f008 */
[----:B------:R-:W-:Y:S05]  /*0f50*/  @!P0 BRA `(.L_x_5) ;  /* 0xfffffffc00f08947 */ /* 0x000fea000383ffff */
[----:B------:R-:W-:Y:S01]  /*0f60*/  ULDC.64 UR4, c[0x0][0x598] ;  /* 0x0001660000047ab9 */ /* 0x000fe20000000a00 */
[----:B------:R-:W-:Y:S01]  /*0f70*/  ULDC.64 UR46, c[0x0][0x208] ;  /* 0x00008200002e7ab9 */ /* 0x000fe20000000a00 */
[----:B------:R-:W-:-:S04]  /*0f80*/  ISETP.NE.U32.AND P0, PT, RZ, UR4, PT ;  /* 0x00000004ff007c0c */ /* 0x000fc8000bf05070 */
[----:B------:R-:W-:-:S13]  /*0f90*/  ISETP.NE.AND.EX P0, PT, RZ, UR5, PT, P0 ;  /* 0x00000005ff007c0c */ /* 0x000fda000bf05300 */
[----:B------:R-:W-:Y:S05]  /*0fa0*/  @!P0 BRA `(.L_x_8) ;  /* 0x0000000000208947 */ /* 0x000fea0003800000 */
[----:B0-----:R-:W0:Y:S02]  /*0fb0*/  LDC.64 R2, c[0x0][0x598] ;  /* 0x00016600ff027b82 */ /* 0x001e240000000a00 */
[----:B0-----:R-:W2:Y:S02]  /*0fc0*/  LDG.E.64 R2, desc[UR46][R2.64] ;  /* 0x0000002e02027981 */ /* 0x001ea4000c1e1b00 */
[----:B--2---:R-:W-:-:S04]  /*0fd0*/  ISETP.NE.U32.AND P0, PT, R2, RZ, PT ;  /* 0x000000ff0200720c */ /* 0x004fc80003f05070 */
[----:B------:R-:W-:-:S13]  /*0fe0*/  ISETP.NE.AND.EX P0, PT, R3, RZ, PT, P0 ;  /* 0x000000ff0300720c */ /* 0x000fda0003f05300 */
[----:B------:R-:W-:Y:S05]  /*0ff0*/  @!P0 BRA `(.L_x_8) ;  /* 0x00000000000c8947 */ /* 0x000fea0003800000 */
[----:B------:R-:W2:Y:S02]  /*1000*/  LD.E R2, desc[UR46][R2.64] ;  /* 0x0000002e02027980 */ /* 0x000ea4000c101900 */
[----:B--2---:R-:W-:Y:S01]  /*1010*/  R2UR UR41, R2 ;  /* 0x00000000022972ca */ /* 0x004fe200000e0000 */
[----:B------:R-:W-:-:S14]  /*1020*/  BRA `(.L_x_9) ;  /* 0x0000000000247947 */ /* 0x000fdc0003800000 */
.L_x_8:
[----:B------:R-:W-:Y:S02]  /*1030*/  ULDC.64 UR4, c[0x0][0x588] ;  /* 0x0001620000047ab9 */ /* 0x000fe40000000a00 */
[----:B------:R-:W-:-:S04]  /*1040*/  ISETP.NE.U32.AND P0, PT, RZ, UR4, PT ;  /* 0x00000004ff007c0c */ /* 0x000fc8000bf05070 */
[----:B------:R-:W-:-:S13]  /*1050*/  ISETP.NE.AND.EX P0, PT, RZ, UR5, PT, P0 ;  /* 0x00000005ff007c0c */ /* 0x000fda000bf05300 */
[----:B------:R-:W-:Y:S05]  /*1060*/  @!P0 BRA `(.L_x_10) ;  /* 0x0000000000108947 */ /* 0x000fea0003800000 */
[----:B0-----:R-:W0:Y:S02]  /*1070*/  LDC.64 R2, c[0x0][0x588] ;  /* 0x00016200ff027b82 */ /* 0x001e240000000a00 */
[----:B0-----:R-:W2:Y:S02]  /*1080*/  LDG.E R2, desc[UR46][R2.64] ;  /* 0x0000002e02027981 */ /* 0x001ea4000c1e1900 */
[----:B--2---:R-:W-:Y:S01]  /*1090*/  R2UR UR41, R2 ;  /* 0x00000000022972ca */ /* 0x004fe200000e0000 */
[----:B------:R-:W-:-:S14]  /*10a0*/  BRA `(.L_x_9) ;  /* 0x0000000000047947 */ /* 0x000fdc0003800000 */
.L_x_10:
[----:B------:R-:W-:-:S05]  /*10b0*/  ULDC UR41, c[0x0][0x580] ;  /* 0x0001600000297ab9 */ /* 0x000fca0000000800 */
.L_x_9:
[----:B------:R-:W-:Y:S02]  /*10c0*/  ULDC.64 UR4, c[0x0][0x5a0] ;  /* 0x0001680000047ab9 */ /* 0x000fe40000000a00 */
        /* <DEDUP_REMOVED lines=11> */
.L_x_11:
        /* <DEDUP_REMOVED lines=8> */
.L_x_13:
[----:B------:R-:W-:-:S05]  /*1200*/  ULDC UR40, c[0x0][0x584] ;  /* 0x0001610000287ab9 */ /* 0x000fca0000000800 */
.L_x_12:
[----:B------:R-:W-:-:S13]  /*1210*/  LOP3.LUT P0, RZ, R4, 0xff, RZ, 0xc0, !PT ;  /* 0x000000ff04ff7812 */ /* 0x000fda000780c0ff */
[----:B------:R-:W-:Y:S05]  /*1220*/  @!P0 EXIT ;  /* 0x000000000000894d */ /* 0x000fea0003800000 */
[----:B------:R-:W-:Y:S01]  /*1230*/  ULDC UR4, c[0x0][0x28c] ;  /* 0x0000a30000047ab9 */ /* 0x000fe20000000800 */
[----:B------:R-:W-:Y:S02]  /*1240*/  ULOP3.LUT UR8, UR7, 0x1, URZ, 0xfc, !UPT ;  /* 0x0000000107087892 */ /* 0x000fe4000f8efc3f */
[----:B------:R-:W-:-:S04]  /*1250*/  UIADD3 UR4, UR4, 0x1f, URZ ;  /* 0x0000001f04047890 */ /* 0x000fc8000fffe03f */
[----:B------:R-:W-:-:S04]  /*1260*/  USHF.R.S32.HI UR5, URZ, 0x1f, UR4 ;  /* 0x0000001f3f057899 */ /* 0x000fc80008011404 */
[----:B------:R-:W-:-:S03]  /*1270*/  ULEA.HI UR5, UR5, UR4, URZ, 0x5 ;  /* 0x0000000405057291 */ /* 0x000fc6000f8f283f */
[----:B------:R-:W-:Y:S01]  /*1280*/  UMOV UR4, URZ ;  /* 0x0000003f00047c82 */ /* 0x000fe20008000000 */
[----:B------:R-:W-:-:S03]  /*1290*/  USHF.R.S32.HI UR11, URZ, 0x5, UR5 ;  /* 0x000000053f0b7899 */ /* 0x000fc60008011405 */
[----:B------:R-:W-:-:S09]  /*12a0*/  UMOV UR5, URZ ;  /* 0x0000003f00057c82 */ /* 0x000fd20008000000 */
.L_x_262:
[----:B0-----:R-:W0:Y:S01]  /*12b0*/  S2R R0, SR_TID.X ;  /* 0x0000000000007919 */ /* 0x001e220000002100 */
[----:B-1----:R-:W1:Y:S01]  /*12c0*/  S2UR UR16, SR_CgaCtaId ;  /* 0x00000000001079c3 */ /* 0x002e620000008800 */
[----:B------:R-:W-:Y:S01]  /*12d0*/  UMOV UR15, 0x400 ;  /* 0x00000400000f7882 */ /* 0x000fe20000000000 */
[----:B------:R-:W-:Y:S01]  /*12e0*/  UMOV UR6, URZ ;  /* 0x0000003f00067c82 */ /* 0x000fe20008000000 */
[----:B------:R-:W-:Y:S01]  /*12f0*/  UMOV UR12, URZ ;  /* 0x0000003f000c7c82 */ /* 0x000fe20008000000 */
[----:B------:R-:W-:Y:S01]  /*1300*/  UMOV UR13, URZ ;  /* 0x0000003f000d7c82 */ /* 0x000fe20008000000 */
[----:B------:R-:W-:Y:S01]  /*1310*/  UMOV UR45, UR5 ;  /* 0x00000005002d7c82 */ /* 0x000fe20008000000 */
[----:B------:R-:W-:Y:S01]  /*1320*/  IMAD.MOV.U32 R224, RZ, RZ, RZ ;  /* 0x000000ffffe07224 */ /* 0x000fe200078e00ff */
[----:B------:R-:W-:Y:S01]  /*1330*/  CS2R R222, SRZ ;  /* 0x0000000000de7805 */ /* 0x000fe2000001ff00 */
[----:B--2---:R-:W2:Y:S01]  /*1340*/  LDC R2, c[0x0][0x28c] ;  /* 0x0000a300ff027b82 */ /* 0x004ea20000000800 */
[----:B------:R-:W-:-:S02]  /*1350*/  CS2R R220, SRZ ;  /* 0x0000000000dc7805 */ /* 0x000fc4000001ff00 */
[----:B------:R-:W-:Y:S02]  /*1360*/  CS2R R218, SRZ ;  /* 0x0000000000da7805 */ /* 0x000fe4000001ff00 */
[----:B------:R-:W-:Y:S02]  /*1370*/  CS2R R216, SRZ ;  /* 0x0000000000d87805 */ /* 0x000fe4000001ff00 */
[----:B------:R-:W-:Y:S02]  /*1380*/  CS2R R214, SRZ ;  /* 0x0000000000d67805 */ /* 0x000fe4000001ff00 */
[----:B------:R-:W-:Y:S02]  /*1390*/  CS2R R212, SRZ ;  /* 0x0000000000d47805 */ /* 0x000fe4000001ff00 */
[----:B------:R-:W-:Y:S02]  /*13a0*/  CS2R R210, SRZ ;  /* 0x0000000000d27805 */ /* 0x000fe4000001ff00 */
        /* <DEDUP_REMOVED lines=16> */
[----:B0-----:R-:W-:Y:S02]  /*14b0*/  LOP3.LUT R0, R0, 0x80, RZ, 0xc0, !PT ;  /* 0x0000008000007812 */ /* 0x001fe400078ec0ff */
[----:B------:R-:W-:Y:S02]  /*14c0*/  CS2R R176, SRZ ;  /* 0x0000000000b07805 */ /* 0x000fe4000001ff00 */
[----:B--2---:R-:W-:-:S02]  /*14d0*/  ISETP.GE.AND P0, PT, R2, 0x1, PT ;  /* 0x000000010200780c */ /* 0x004fc40003f06270 */
[----:B------:R-:W-:Y:S02]  /*14e0*/  CS2R R174, SRZ ;  /* 0x0000000000ae7805 */ /* 0x000fe4000001ff00 */
[----:B------:R-:W-:Y:S02]  /*14f0*/  SHF.R.U32.HI R0, RZ, 0x7, R0 ;  /* 0x00000007ff007819 */ /* 0x000fe40000011600 */
[----:B------:R-:W-:Y:S02]  /*1500*/  CS2R R172, SRZ ;  /* 0x0000000000ac7805 */ /* 0x000fe4000001ff00 */
[----:B------:R-:W-:Y:S02]  /*1510*/  CS2R R170, SRZ ;  /* 0x0000000000aa7805 */ /* 0x000fe4000001ff00 */
[----:B------:R-:W-:Y:S02]  /*1520*/  CS2R R168, SRZ ;  /* 0x0000000000a87805 */ /* 0x000fe4000001ff00 */
[----:B------:R-:W-:-:S02]  /*1530*/  CS2R R166, SRZ ;  /* 0x0000000000a67805 */ /* 0x000fc4000001ff00 */
[----:B------:R-:W-:Y:S01]  /*1540*/  CS2R R164, SRZ ;  /* 0x0000000000a47805 */ /* 0x000fe2000001ff00 */
[----:B------:R-:W0:Y:S01]  /*1550*/  SHFL.IDX PT, R0, R0, RZ, 0x1f ;  /* 0x00001fff00007589 */ /* 0x000e2200000e0000 */
        /* <DEDUP_REMOVED lines=23> */
[----:B0-----:R-:W-:Y:S02]  /*16d0*/  R2UR UR10, R0 ;  /* 0x00000000000a72ca */ /* 0x001fe400000e0000 */
[----:B------:R-:W-:Y:S02]  /*16e0*/  CS2R R4, SRZ ;  /* 0x0000000000047805 */ /* 0x000fe4000001ff00 */
[----:B------:R-:W-:Y:S01]  /*16f0*/  CS2R R2, SRZ ;  /* 0x0000000000027805 */ /* 0x000fe2000001ff00 */
[----:B------:R-:W-:Y:S01]  /*1700*/  IMAD.MOV.U32 R0, RZ, RZ, RZ ;  /* 0x000000ffff007224 */ /* 0x000fe200078e00ff */
[----:B------:R-:W-:Y:S01]  /*1710*/  CS2R R128, SRZ ;  /* 0x0000000000807805 */ /* 0x000fe2000001ff00 */
[----:B------:R-:W-:Y:S01]  /*1720*/  IMAD.U32 R225, RZ, RZ, UR4 ;  /* 0x00000004ffe17e24 */ /* 0x000fe2000f8e00ff */
[----:B------:R-:W-:Y:S02]  /*1730*/  CS2R R130, SRZ ;  /* 0x0000000000827805 */ /* 0x000fe4000001ff00 */
[----:B------:R-:W-:-:S02]  /*1740*/  CS2R R132, SRZ ;  /* 0x0000000000847805 */ /* 0x000fc4000001ff00 */
[----:B------:R-:W-:Y:S02]  /*1750*/  CS2R R134, SRZ ;  /* 0x0000000000867805 */ /* 0x000fe4000001ff00 */
[----:B------:R-:W-:Y:S02]  /*1760*/  CS2R R120, SRZ ;  /* 0x0000000000787805 */ /* 0x000fe4000001ff00 */
[----:B------:R-:W-:Y:S02]  /*1770*/  CS2R R122, SRZ ;  /* 0x00000000007a7805 */ /* 0x000fe4000001ff00 */
[----:B------:R-:W-:Y:S02]  /*1780*/  CS2R R124, SRZ ;  /* 0x00000000007c7805 */ /* 0x000fe4000001ff00 */
[----:B------:R-:W-:Y:S01]  /*1790*/  CS2R R126, SRZ ;  /* 0x00000000007e7805 */ /* 0x000fe2000001ff00 */
[----:B------:R-:W-:Y:S01]  /*17a0*/  ULEA.HI UR9, UR10, UR10, URZ, 0x1 ;  /* 0x0000000a0a097291 */ /* 0x000fe2000f8f083f */
[----:B------:R-:W-:-:S02]  /*17b0*/  CS2R R112, SRZ ;  /* 0x0000000000707805 */ /* 0x000fc4000001ff00 */
[----:B------:R-:W-:Y:S02]  /*17c0*/  CS2R R114, SRZ ;  /* 0x0000000000727805 */ /* 0x000fe4000001ff00 */
[----:B------:R-:W-:Y:S01]  /*17d0*/  CS2R R116, SRZ ;  /* 0x0000000000747805 */ /* 0x000fe2000001ff00 */
[----:B------:R-:W-:Y:S01]  /*17e0*/  ULOP3.LUT UR14, UR9, 0x1ffffe, URZ, 0xc0, !UPT ;  /* 0x001ffffe090e7892 */ /* 0x000fe2000f8ec03f */
[----:B------:R-:W-:Y:S01]  /*17f0*/  CS2R R118, SRZ ;  /* 0x0000000000767805 */ /* 0x000fe2000001ff00 */
[----:B-1----:R-:W-:Y:S01]  /*1800*/  ULEA UR9, UR16, UR15, 0x18 ;  /* 0x0000000f10097291 */ /* 0x002fe2000f8ec03f */
[----:B------:R-:W-:Y:S01]  /*1810*/  CS2R R104, SRZ ;  /* 0x0000000000687805 */ /* 0x000fe2000001ff00 */
[----:B------:R-:W-:Y:S01]  /*1820*/  UIADD3 UR14, UR10, -UR14, URZ ;  /* 0x8000000e0a0e7290 */ /* 0x000fe2000fffe03f */
[----:B------:R-:W-:Y:S02]  /*1830*/  CS2R R106, SRZ ;  /* 0x00000000006a7805 */ /* 0x000fe4000001ff00 */
[----:B------:R-:W-:-:S02]  /*1840*/  CS2R R108, SRZ ;  /* 0x00000000006c7805 */ /* 0x000fc4000001ff00 */
[----:B------:R-:W-:Y:S01]  /*1850*/  CS2R R110, SRZ ;  /* 0x00000000006e7805 */ /* 0x000fe2000001ff00 */
[----:B------:R-:W-:Y:S01]  /*1860*/  ULEA UR14, UR14, UR9, 0xb ;  /* 0x000000090e0e7291 */ /* 0x000fe2000f8e583f */
[----:B------:R-:W-:Y:S02]  /*1870*/  CS2R R96, SRZ ;  /* 0x0000000000607805 */ /* 0x000fe4000001ff00 */
[----:B------:R-:W-:Y:S02]  /*1880*/  CS2R R98, SRZ ;  /* 0x0000000000627805 */ /* 0x000fe4000001ff00 */
[----:B------:R-:W-:Y:S01]  /*1890*/  CS2R R100, SRZ ;  /* 0x0000000000647805 */ /* 0x000fe2000001ff00 */
[----:B------:R-:W-:Y:S01]  /*18a0*/  UIADD3 UR14, UR14, 0x280, URZ ;  /* 0x000002800e0e7890 */ /* 0x000fe2000fffe03f */
[----:B------:R-:W-:Y:S02]  /*18b0*/  CS2R R102, SRZ ;  /* 0x0000000000667805 */ /* 0x000fe4000001ff00 */
[----:B------:R-:W-:-:S02]  /*18c0*/  CS2R R88, SRZ ;  /* 0x0000000000587805 */ /* 0x000fc4000001ff00 */
[----:B------:R-:W-:Y:S01]  /*18d0*/  CS2R R90, SRZ ;  /* 0x00000000005a7805 */ /* 0x000fe2000001ff00 */
[----:B------:R-:W-:Y:S01]  /*18e0*/  USHF.R.U32.HI UR10, URZ, 0x4, UR14 ;  /* 0x000000043f0a7899 */ /* 0x000fe2000801160e */
[----:B------:R-:W-:Y:S02]  /*18f0*/  CS2R R92, SRZ ;  /* 0x00000000005c7805 */ /* 0x000fe4000001ff00 */
[----:B------:R-:W-:Y:S02]  /*1900*/  CS2R R94, SRZ ;  /* 0x00000000005e7805 */ /* 0x000fe4000001ff00 */
[----:B------:R-:W-:Y:S01]  /*1910*/  CS2R R80, SRZ ;  /* 0x0000000000507805 */ /* 0x000fe2000001ff00 */
[----:B------:R-:W-:Y:S01]  /*1920*/  ULOP3.LUT UR10, UR10, 0x3fff, URZ, 0xc0, !UPT ;  /* 0x00003fff0a0a7892 */ /* 0x000fe2000f8ec03f */
        /* <DEDUP_REMOVED lines=24> */
[----:B---3--:R-:W-:Y:S02]  /*1ab0*/  CS2R R34, SRZ ;  /* 0x0000000000227805 */ /* 0x008fe4000001ff00 */
[----:B------:R-:W-:-:S02]  /*1ac0*/  CS2R R36, SRZ ;  /* 0x0000000000247805 */ /* 0x000fc4000001ff00 */
[----:B------:R-:W-:Y:S02]  /*1ad0*/  CS2R R38, SRZ ;  /* 0x0000000000267805 */ /* 0x000fe4000001ff00 */
[----:B------:R-:W-:Y:S02]  /*1ae0*/  CS2R R24, SRZ ;  /* 0x0000000000187805 */ /* 0x000fe4000001ff00 */
[----:B------:R-:W-:Y:S02]  /*1af0*/  CS2R R26, SRZ ;  /* 0x00000000001a7805 */ /* 0x000fe4000001ff00 */
[----:B------:R-:W-:Y:S02]  /*1b00*/  CS2R R28, SRZ ;  /* 0x00000000001c7805 */ /* 0x000fe4000001ff00 */
[----:B------:R-:W-:Y:S01]  /*1b10*/  CS2R R30, SRZ ;  /* 0x00000000001e7805 */ /* 0x000fe2000001ff00 */
[----:B------:R-:W-:Y:S06]  /*1b20*/  @!P0 BRA `(.L_x_14) ;  /* 0x0000001000108947 */ /* 0x000fec0003800000 */
[----:B------:R-:W-:-:S06]  /*1b30*/  UISETP.NE.AND UP0, UPT, UR8, 0x3, UPT ;  /* 0x000000030800788c */ /* 0x000fcc000bf05270 */
[----:B------:R-:W-:-:S13]  /*1b40*/  PLOP3.LUT P1, PT, PT, PT, UP0, 0x80, 0x0 ;  /* 0x000000000000781c */ /* 0x000fda0003f2f008 */
[----:B------:R-:W-:Y:S05]  /*1b50*/  @!P1 BRA `(.L_x_15) ;  /* 0x0000000000049947 */ /* 0x000fea0003800000 */
[----:B------:R-:W-:Y:S01]  /*1b60*/  BPT.TRAP 0x1 ;  /* 0x000000040000795c */ /* 0x000fe20000300000 */
.L_x_15:
[----:B------:R-:W-:Y:S01]  /*1b70*/  ULEA UR12, UR5, UR9, 0x3 ;  /* 0x00000009050c7291 */ /* 0x000fe2000f8e183f */
[----:B------:R-:W-:-:S05]  /*1b80*/  IMAD.U32 R0, RZ, RZ, UR4 ;  /* 0x00000004ff007e24 */ /* 0x000fca000f8e00ff */
[----:B------:R-:W-:-:S04]  /*1b90*/  SHF.L.U32 R0, R0, 0x1f, RZ ;  /* 0x0000001f00007819 */ /* 0x000fc800000006ff */
[----:B------:R0:W1:Y:S01]  /*1ba0*/  SYNCS.PHASECHK.TRANS64.TRYWAIT P0, [UR12], R0 ;  /* 0x00000000ff0075a7 */ /* 0x000062000800014c */
[----:B------:R-:W-:Y:S05]  /*1bb0*/  @!P1 BRA `(.L_x_16) ;  /* 0x0000000000049947 */ /* 0x000fea0003800000 */
[----:B------:R-:W-:Y:S01]  /*1bc0*/  BPT.TRAP 0x1 ;  /* 0x000000040000795c */ /* 0x000fe20000300000 */
.L_x_16:
[----:B------:R-:W-:Y:S01]  /*1bd0*/  UMOV UR6, 0x1 ;  /* 0x0000000100067882 */ /* 0x000fe20000000000 */
[----:B------:R-:W-:Y:S01]  /*1be0*/  IMAD.MOV.U32 R224, RZ, RZ, RZ ;  /* 0x000000ffffe07224 */ /* 0x000fe200078e00ff */
[----:B-1----:R-:W-:Y:S06]  /*1bf0*/  @P0 BRA `(.L_x_17) ;  /* 0x0000000000080947 */ /* 0x002fec0003800000 */
[----:B------:R-:W1:Y:S02]  /*1c00*/  SYNCS.PHASECHK.TRANS64.TRYWAIT P0, [UR12], R0 ;  /* 0x00000000ff0075a7 */ /* 0x000e64000800014c */
[----:B-1----:R-:W-:Y:S05]  /*1c10*/  @!P0 BRA `(.L_x_18) ;  /* 0x000000cc005c8947 */ /* 0x002fea0003800000 */
.L_x_17:
[----:B------:R-:W-:Y:S01]  /*1c20*/  UIADD3 UR12, UR9, 0x22a80, URZ ;  /* 0x00022a80090c7890 */ /* 0x000fe2000fffe03f */
[----:B------:R-:W-:Y:S01]  /*1c30*/  WARPGROUP.ARRIVE ;  /* 0x00000000000079c5 */ /* 0x000fe20000000000 */
[----:B------:R-:W-:Y:S01]  /*1c40*/  ULOP3.LUT UR16, UR10, 0x10000, URZ, 0xfc, !UPT ;  /* 0x000100000a107892 */ /* 0x000fe2000f8efc3f */
[----:B------:R-:W-:Y:S01]  /*1c50*/  CS2R R222, SRZ ;  /* 0x0000000000de7805 */ /* 0x000fe2000001ff00 */
[----:B------:R-:W-:Y:S01]  /*1c60*/  USHF.R.U32.HI UR12, URZ, 0x4, UR12 ;  /* 0x000000043f0c7899 */ /* 0x000fe2000801160c */
[----:B------:R-:W-:Y:S01]  /*1c70*/  CS2R R220, SRZ ;  /* 0x0000000000dc7805 */ /* 0x000fe2000001ff00 */
[----:B------:R-:W-:Y:S01]  /*1c80*/  UIMAD UR16, UR5, 0x180, UR16 ;  /* 0x00000180051078a4 */ /* 0x000fe2000f8e0210 */
[----:B------:R-:W-:Y:S01]  /*1c90*/  CS2R R218, SRZ ;  /* 0x0000000000da7805 */ /* 0x000fe2000001ff00 */
[----:B------:R-:W-:Y:S01]  /*1ca0*/  ULOP3.LUT UR12, UR12, 0x3fff, URZ, 0xc0, !UPT ;  /* 0x00003fff0c0c7892 */ /* 0x000fe2000f8ec03f */
[----:B------:R-:W-:Y:S01]  /*1cb0*/  CS2R R216, SRZ ;  /* 0x0000000000d87805 */ /* 0x000fe2000001ff00 */
[----:B------:R-:W-:Y:S01]  /*1cc0*/  UMOV UR17, 0xc0000010 ;  /* 0xc000001000117882 */ /* 0x000fe20000000000 */
[----:B------:R-:W-:Y:S01]  /*1cd0*/  UMOV UR19, 0xc0000010 ;  /* 0xc000001000137882 */ /* 0x000fe20000000000 */
[----:B------:R-:W-:Y:S01]  /*1ce0*/  ULOP3.LUT UR12, UR12, 0x10000, URZ, 0xfc, !UPT ;  /* 0x000100000c0c7892 */ /* 0x000fe2000f8efc3f */
[----:B------:R-:W-:Y:S01]  /*1cf0*/  CS2R R214, SRZ ;  /* 0x0000000000d67805 */ /* 0x000fe2000001ff00 */
[----:B------:R-:W-:Y:S01]  /*1d00*/  UMOV UR20, UR16 ;  /* 0x0000001000147c82 */ /* 0x000fe20008000000 */
[----:B------:R-:W-:Y:S01]  /*1d10*/  UMOV UR21, UR17 ;  /* 0x0000001100157c82 */ /* 0x000fe20008000000 */
[----:B------:R-:W-:Y:S01]  /*1d20*/  UIMAD UR18, UR5, 0xe0, UR12 ;  /* 0x000000e0051278a4 */ /* 0x000fe2000f8e020c */
[----:B------:R-:W-:Y:S01]  /*1d30*/  CS2R R212, SRZ ;  /* 0x0000000000d47805 */ /* 0x000fe2000001ff00 */
[----:B------:R-:W-:Y:S01]  /*1d40*/  UMOV UR23, 0xc0000010 ;  /* 0xc000001000177882 */ /* 0x000fe20000000000 */
[----:B------:R-:W-:Y:S01]  /*1d50*/  UMOV UR12, UR16 ;  /* 0x00000010000c7c82 */ /* 0x000fe20008000000 */
[----:B------:R-:W-:Y:S01]  /*1d60*/  UIADD3 UR22, UR18, 0x20, URZ ;  /* 0x0000002012167890 */ /* 0x000fe2000fffe03f */
[----:B------:R-:W-:Y:S01]  /*1d70*/  CS2R R210, SRZ ;  /* 0x0000000000d27805 */ /* 0x000fe2000001ff00 */
[----:B------:R-:W-:Y:S01]  /*1d80*/  UIADD3 UR14, UR18, 0x40, URZ ;  /* 0x00000040120e7890 */ /* 0x000fe2000fffe03f */
[----:B------:R-:W-:Y:S01]  /*1d90*/  CS2R R208, SRZ ;  /* 0x0000000000d07805 */ /* 0x000fe2000001ff00 */
[----:B------:R-:W-:-:S02]  /*1da0*/  UIADD3 UR34, UR18, 0x60, URZ ;  /* 0x0000006012227890 */ /* 0x000fc4000fffe03f */
[----:B------:R-:W-:Y:S01]  /*1db0*/  QGMMA.64x16x32.F32.E4M3.E4M3 R128, gdesc[UR16], RZ, !UPT ;  /* 0x00200000108079f3 */ /* 0x000fe2000c7008ff */
[----:B------:R-:W-:Y:S01]  /*1dc0*/  UIADD3 UR26, UR18, 0x80, URZ ;  /* 0x00000080121a7890 */ /* 0x000fe2000fffe03f */
[----:B------:R-:W-:Y:S01]  /*1dd0*/  CS2R R206, SRZ ;  /* 0x0000000000ce7805 */ /* 0x000fe2000001ff00 */
[----:B------:R-:W-:Y:S01]  /*1de0*/  UIADD3 UR30, UR18, 0xa0, URZ ;  /* 0x000000a0121e7890 */ /* 0x000fe2000fffe03f */
[----:B------:R-:W-:Y:S01]  /*1df0*/  QGMMA.64x16x32.F32.E4M3.E4M3 R112, gdesc[UR20], RZ, !UPT ;  /* 0x00200000147079f3 */ /* 0x000fe2000c7008ff */
[----:B------:R-:W-:Y:S01]  /*1e00*/  UMOV UR13, UR17 ;  /* 0x00000011000d7c82 */ /* 0x000fe20008000000 */
[----:B------:R-:W-:Y:S01]  /*1e10*/  UMOV UR15, 0xc0000010 ;  /* 0xc0000010000f7882 */ /* 0x000fe20000000000 */
[----:B------:R-:W-:Y:S01]  /*1e20*/  UIADD3 UR38, UR18, 0xc0, URZ ;  /* 0x000000c012267890 */ /* 0x000fe2000fffe03f */
[----:B------:R-:W-:Y:S01]  /*1e30*/  QGMMA.64x16x32.F32.E4M3.E4M3 R96, gdesc[UR12], RZ, !UPT ;  /* 0x002000000c6079f3 */ /* 0x000fe2000c7008ff */
[----:B------:R-:W-:Y:S01]  /*1e40*/  UIADD3 UR12, UR16, 0x100, URZ ;  /* 0x00000100100c7890 */ /* 0x000fe2000fffe03f */
[----:B------:R-:W-:Y:S01]  /*1e50*/  CS2R R204, SRZ ;  /* 0x0000000000cc7805 */ /* 0x000fe2000001ff00 */
[----:B------:R-:W-:Y:S01]  /*1e60*/  UMOV UR32, UR16 ;  /* 0x0000001000207c82 */ /* 0x000fe20008000000 */
[----:B------:R-:W-:Y:S01]  /*1e70*/  UMOV UR33, UR17 ;  /* 0x0000001100217c82 */ /* 0x000fe20008000000 */
[----:B------:R-:W-:Y:S01]  /*1e80*/  UMOV UR35, 0xc0000010 ;  /* 0xc000001000237882 */ /* 0x000fe20000000000 */
[----:B------:R-:W-:Y:S01]  /*1e90*/  UMOV UR24, UR16 ;  /* 0x0000001000187c82 */ /* 0x000fe20008000000 */
[----:B------:R-:W-:Y:S01]  /*1ea0*/  UMOV UR25, UR17 ;  /* 0x0000001100197c82 */ /* 0x000fe20008000000 */
[----:B------:R-:W-:Y:S01]  /*1eb0*/  UMOV UR27, 0xc0000010 ;  /* 0xc0000010001b7882 */ /* 0x000fe20000000000 */
[----:B------:R-:W-:Y:S01]  /*1ec0*/  QGMMA.64x16x32.F32.E4M3.E4M3 R80, gdesc[UR32], RZ, !UPT ;  /* 0x00200000205079f3 */ /* 0x000fe2000c7008ff */
        /* <DEDUP_REMOVED lines=8> */
[----:B------:R-:W-:-:S02]  /*1f50*/  CS2R R202, SRZ ;  /* 0x0000000000ca7805 */ /* 0x000fc4000001ff00 */
[----:B------:R-:W-:Y:S02]  /*1f60*/  CS2R R200, SRZ ;  /* 0x0000000000c87805 */ /* 0x000fe4000001ff00 */
[----:B------:R-:W-:Y:S01]  /*1f70*/  CS2R R198, SRZ ;  /* 0x0000000000c67805 */ /* 0x000fe2000001ff00 */
[----:B------:R-:W-:Y:S01]  /*1f80*/  QGMMA.64x16x32.F32.E4M3.E4M3 R32, gdesc[UR36], RZ, !UPT ;  /* 0x00200000242079f3 */ /* 0x000fe2000c7008ff */
[----:B------:R-:W-:Y:S01]  /*1f90*/  UMOV UR36, UR12 ;  /* 0x0000000c00247c82 */ /* 0x000fe20008000000 */
[----:B------:R-:W-:Y:S01]  /*1fa0*/  UMOV UR37, 0xc0000010 ;  /* 0xc000001000257882 */ /* 0x000fe20000000000 */
[----:B------:R-:W-:Y:S01]  /*1fb0*/  UMOV UR28, UR36 ;  /* 0x00000024001c7c82 */ /* 0x000fe20008000000 */
[----:B------:R-:W-:Y:S01]  /*1fc0*/  UMOV UR29, UR37 ;  /* 0x00000025001d7c82 */ /* 0x000fe20008000000 */
[----:B------:R-:W-:Y:S01]  /*1fd0*/  ULDC UR12, c[0x0][0x50c] ;  /* 0x00014300000c7ab9 */ /* 0x000fe20000000800 */
[----:B------:R-:W-:Y:S01]  /*1fe0*/  QGMMA.64x16x32.F32.E4M3.E4M3 R24, gdesc[UR36], RZ, !UPT ;  /* 0x00200000241879f3 */ /* 0x000fe2000c7008ff */
[----:B------:R-:W-:Y:S01]  /*1ff0*/  UMOV UR24, UR36 ;  /* 0x0000002400187c82 */ /* 0x000fe20008000000 */
[----:B------:R-:W-:Y:S01]  /*2000*/  UMOV UR25, UR37 ;  /* 0x0000002500197c82 */ /* 0x000fe20008000000 */
[----:B------:R-:W-:Y:S01]  /*2010*/  UMOV UR32, UR36 ;  /* 0x0000002400207c82 */ /* 0x000fe20008000000 */
[----:B------:R-:W-:Y:S01]  /*2020*/  QGMMA.64x16x32.F32.E4M3.E4M3 R40, gdesc[UR28], RZ, !UPT ;  /* 0x002000001c2879f3 */ /* 0x000fe2000c7008ff */
[----:B------:R-:W-:Y:S01]  /*2030*/  UMOV UR33, UR37 ;  /* 0x0000002500217c82 */ /* 0x000fe20008000000 */
[----:B------:R-:W-:Y:S01]  /*2040*/  UISETP.NE.AND UP0, UPT, UR12, 0x1, UPT ;  /* 0x000000010c00788c */ /* 0x000fe2000bf05270 */
[----:B------:R-:W-:Y:S01]  /*2050*/  CS2R R196, SRZ ;  /* 0x0000000000c47805 */ /* 0x000fe2000001ff00 */
[----:B------:R-:W-:Y:S01]  /*2060*/  QGMMA.64x16x32.F32.E4M3.E4M3 R56, gdesc[UR24], RZ, !UPT ;  /* 0x00200000183879f3 */ /* 0x000fe2000c7008ff */
[----:B------:R-:W-:Y:S01]  /*2070*/  UMOV UR12, UR36 ;  /* 0x00000024000c7c82 */ /* 0x000fe20008000000 */
[----:B------:R-:W-:Y:S01]  /*2080*/  UMOV UR13, UR37 ;  /* 0x00000025000d7c82 */ /* 0x000fe20008000000 */
[----:B------:R-:W-:Y:S01]  /*2090*/  UMOV UR20, UR36 ;  /* 0x0000002400147c82 */ /* 0x000fe20008000000 */
[----:B------:R-:W-:Y:S01]  /*20a0*/  QGMMA.64x16x32.F32.E4M3.E4M3 R72, gdesc[UR32], RZ, !UPT ;  /* 0x00200000204879f3 */ /* 0x000fe2000c7008ff */
[----:B------:R-:W-:Y:S01]  /*20b0*/  UMOV UR21, UR37 ;  /* 0x0000002500157c82 */ /* 0x000fe20008000000 */
[----:B------:R-:W-:Y:S01]  /*20c0*/  UMOV UR16, UR36 ;  /* 0x0000002400107c82 */ /* 0x000fe20008000000 */
[----:B------:R-:W-:Y:S01]  /*20d0*/  UMOV UR17, UR37 ;  /* 0x0000002500117c82 */ /* 0x000fe20008000000 */
[----:B------:R-:W-:Y:S01]  /*20e0*/  QGMMA.64x16x32.F32.E4M3.E4M3 R88, gdesc[UR12], RZ, !UPT ;  /* 0x002000000c5879f3 */ /* 0x000fe2000c7008ff */
[----:B------:R-:W-:Y:S01]  /*20f0*/  USEL UR12, URZ, 0x1, UP0 ;  /* 0x000000013f0c7887 */ /* 0x000fe20008000000 */
[----:B------:R-:W-:-:S02]  /*2100*/  CS2R R194, SRZ ;  /* 0x0000000000c27805 */ /* 0x000fc4000001ff00 */
[----:B------:R-:W-:Y:S01]  /*2110*/  CS2R R192, SRZ ;  /* 0x0000000000c07805 */ /* 0x000fe2000001ff00 */
[----:B------:R-:W-:Y:S01]  /*2120*/  QGMMA.64x16x32.F32.E4M3.E4M3 R104, gdesc[UR20], RZ, !UPT ;  /* 0x00200000146879f3 */ /* 0x000fe2000c7008ff */
[----:B------:R-:W-:Y:S02]  /*2130*/  CS2R R190, SRZ ;  /* 0x0000000000be7805 */ /* 0x000fe4000001ff00 */
[----:B------:R-:W-:Y:S02]  /*2140*/  CS2R R188, SRZ ;  /* 0x0000000000bc7805 */ /* 0x000fe4000001ff00 */
[----:B------:R-:W-:Y:S01]  /*2150*/  ISETP.NE.AND P0, PT, RZ, UR12, PT ;  /* 0x0000000cff007c0c */ /* 0x000fe2000bf05270 */
[----:B------:R-:W-:Y:S01]  /*2160*/  QGMMA.64x16x32.F32.E4M3.E4M3 R120, gdesc[UR16], RZ, !UPT, gsb0 ;  /* 0x00200000107879f3 */ /* 0x000fe2000c0008ff */
        /* <DEDUP_REMOVED lines=36> */
[----:B-1----:R-:W-:Y:S01]  /*23b0*/  CS2R R2, SRZ ;  /* 0x0000000000027805 */ /* 0x002fe2000001ff00 */
[----:B0-----:R-:W-:Y:S01]  /*23c0*/  IMAD.MOV.U32 R0, RZ, RZ, RZ ;  /* 0x000000ffff007224 */ /* 0x001fe200078e00ff */
[----:B------:R-:W-:Y:S06]  /*23d0*/  @!P0 BRA `(.L_x_19) ;  /* 0x0000000400c88947 */ /* 0x000fec0003800000 */
[----:B------:R-:W-:Y:S02]  /*23e0*/  WARPGROUP.DEPBAR.LE gsb0, 0x0 ;  /* 0x00008000000079c5 */ /* 0x000fe40000010000 */
[----:B------:R-:W-:-:S01]  /*23f0*/  FADD R0, RZ, R128 ;  /* 0x00000080ff007221 */ /* 0x000fc20000000000 */
[----:B------:R-:W-:Y:S01]  /*2400*/  FADD R2, RZ, R129 ;  /* 0x00000081ff027221 */ /* 0x000fe20000000000 */
        /* <DEDUP_REMOVED lines=110> */
[----:B------:R-:W-:-:S06]  /*2af0*/  UMOV UR6, URZ ;  /* 0x0000003f00067c82 */ /* 0x000fcc0008000000 */
.L_x_19:
[----:B------:R-:W-:-:S04]  /*2b00*/  UIADD3 UR45, UR5, 0x1, URZ ;  /* 0x00000001052d7890 */ /* 0x000fc8000fffe03f */
[----:B------:R-:W-:-:S04]  /*2b10*/  UISETP.NE.AND UP0, UPT, UR45, 0x17, UPT ;  /* 0x000000172d00788c */ /* 0x000fc8000bf05270 */
[----:B------:R-:W-:Y:S02]  /*2b20*/  USEL UR13, URZ, 0x1, UP0 ;  /* 0x000000013f0d7887 */ /* 0x000fe40008000000 */
[----:B------:R-:W-:Y:S02]  /*2b30*/  USEL UR45, UR45, URZ, UP0 ;  /* 0x0000003f2d2d7287 */ /* 0x000fe40008000000 */
[----:B------:R-:W-:-:S06]  /*2b40*/  ULOP3.LUT UR13, UR4, UR13, URZ, 0x3c, !UPT ;  /* 0x0000000d040d7292 */ /* 0x000fcc000f8e3c3f */
[----:B------:R-:W-:Y:S01]  /*2b50*/  IMAD.U32 R225, RZ, RZ, UR13 ;  /* 0x0000000dffe17e24 */ /* 0x000fe2000f8e00ff */
[----:B------:R-:W-:-:S06]  /*2b60*/  UMOV UR13, 0x1 ;  /* 0x00000001000d7882 */ /* 0x000fcc0000000000 */
.L_x_14:
[----:B------:R-:W-:-:S04]  /*2b70*/  UISETP.LT.AND UP0, UPT, UR11, 0x1, UPT ;  /* 0x000000010b00788c */ /* 0x000fc8000bf01270 */
[----:B------:R-:W-:-:S04]  /*2b80*/  USEL UR14, UR11, 0x1, UP0 ;  /* 0x000000010b0e7887 */ /* 0x000fc80008000000 */
[----:B------:R-:W-:-:S04]  /*2b90*/  UIADD3 UR14, UR11, -UR14, URZ ;  /* 0x8000000e0b0e7290 */ /* 0x000fc8000fffe03f */
[----:B------:R-:W-:-:S06]  /*2ba0*/  UISETP.GE.AND UP0, UPT, UR14, 0x1, UPT ;  /* 0x000000010e00788c */ /* 0x000fcc000bf06270 */
[----:B------:R-:W-:-:S13]  /*2bb0*/  PLOP3.LUT P0, PT, PT, PT, UP0, 0x80, 0x0 ;  /* 0x000000000000781c */ /* 0x000fda0003f0f008 */
[----:B------:R-:W-:Y:S05]  /*2bc0*/  @!P0 BRA `(.L_x_20) ;  /* 0x0000000c00888947 */ /* 0x000fea0003800000 */
[----:B------:R-:W-:Y:S01]  /*2bd0*/  IMAD.U32 R226, RZ, RZ, UR14 ;  /* 0x0000000effe27e24 */ /* 0x000fe2000f8e00ff */
[----:B------:R-:W-:Y:S01]  /*2be0*/  UMOV UR44, UR5 ;  /* 0x00000005002c7c82 */ /* 0x000fe20008000000 */
[----:B------:R-:W-:-:S05]  /*2bf0*/  ULDC UR43, c[0x0][0x50c] ;  /* 0x00014300002b7ab9 */ /* 0x000fca0000000800 */
.L_x_28:
[----:B------:R-:W-:-:S06]  /*2c00*/  UISETP.NE.AND UP0, UPT, UR8, 0x3, UPT ;  /* 0x000000030800788c */ /* 0x000fcc000bf05270 */
[----:B------:R-:W-:-:S13]  /*2c10*/  PLOP3.LUT P1, PT, PT, PT, UP0, 0x80, 0x0 ;  /* 0x000000000000781c */ /* 0x000fda0003f2f008 */
[----:B01----:R-:W-:Y:S05]  /*2c20*/  @!P1 BRA `(.L_x_21) ;  /* 0x0000000000049947 */ /* 0x003fea0003800000 */
[----:B------:R-:W-:Y:S01]  /*2c30*/  BPT.TRAP 0x1 ;  /* 0x000000040000795c */ /* 0x000fe20000300000 */
.L_x_21:
[----:B------:R-:W0:Y:S01]  /*2c40*/  S2UR UR14, SR_CgaCtaId ;  /* 0x00000000000e79c3 */ /* 0x000e220000008800 */
[----:B------:R-:W-:Y:S01]  /*2c50*/  UMOV UR9, 0x400 ;  /* 0x0000040000097882 */ /* 0x000fe20000000000 */
[----:B------:R-:W-:Y:S01]  /*2c60*/  SHF.L.U32 R227, R225, 0x1f, RZ ;  /* 0x0000001fe1e37819 */ /* 0x000fe200000006ff */
[----:B0-----:R-:W-:-:S04]  /*2c70*/  ULEA UR9, UR14, UR9, 0x18 ;  /* 0x000000090e097291 */ /* 0x001fc8000f8ec03f */
[----:B------:R-:W-:-:S09]  /*2c80*/  ULEA UR14, UR45, UR9, 0x3 ;  /* 0x000000092d0e7291 */ /* 0x000fd2000f8e183f */
[----:B------:R0:W1:Y:S01]  /*2c90*/  SYNCS.PHASECHK.TRANS64.TRYWAIT P0, [UR14], R227 ;  /* 0x000000e3ff0075a7 */ /* 0x000062000800014e */
[----:B------:R-:W-:Y:S05]  /*2ca0*/  @!P1 BRA `(.L_x_22) ;  /* 0x0000000000049947 */ /* 0x000fea0003800000 */
[----:B------:R-:W-:Y:S01]  /*2cb0*/  BPT.TRAP 0x1 ;  /* 0x000000040000795c */ /* 0x000fe20000300000 */
.L_x_22:
[----:B-1----:R-:W-:Y:S05]  /*2cc0*/  @P0 BRA `(.L_x_23) ;  /* 0x0000000000080947 */ /* 0x002fea0003800000 */
[----:B------:R-:W1:Y:S02]  /*2cd0*/  SYNCS.PHASECHK.TRANS64.TRYWAIT P0, [UR14], R227 ;  /* 0x000000e3ff0075a7 */ /* 0x000e64000800014e */
[----:B-1----:R-:W-:Y:S05]  /*2ce0*/  @!P0 BRA `(.L_x_24) ;  /* 0x000000bc00408947 */ /* 0x002fea0003800000 */
.L_x_23:
[----:B------:R-:W-:Y:S01]  /*2cf0*/  UIADD3 UR15, UR9, 0x22a80, URZ ;  /* 0x00022a80090f7890 */ /* 0x000fe2000fffe03f */
[----:B------:R-:W-:Y:S01]  /*2d00*/  WARPGROUP.ARRIVE ;  /* 0x00000000000079c5 */ /* 0x000fe20000000000 */
[----:B------:R-:W-:Y:S02]  /*2d10*/  ULOP3.LUT UR14, UR10, 0x10000, URZ, 0xfc, !UPT ;  /* 0x000100000a0e7892 */ /* 0x000fe4000f8efc3f */
[----:B------:R-:W-:Y:S02]  /*2d20*/  USHF.R.U32.HI UR15, URZ, 0x4, UR15 ;  /* 0x000000043f0f7899 */ /* 0x000fe4000801160f */
[----:B------:R-:W-:Y:S02]  /*2d30*/  UISETP.NE.AND UP0, UPT, UR12, URZ, UPT ;  /* 0x0000003f0c00728c */ /* 0x000fe4000bf05270 */
[----:B------:R-:W-:Y:S02]  /*2d40*/  ULOP3.LUT UR15, UR15, 0x3fff, URZ, 0xc0, !UPT ;  /* 0x00003fff0f0f7892 */ /* 0x000fe4000f8ec03f */
[----:B------:R-:W-:-:S02]  /*2d50*/  UIMAD UR12, UR45, 0x180, UR14 ;  /* 0x000001802d0c78a4 */ /* 0x000fc4000f8e020e */
[----:B------:R-:W-:Y:S02]  /*2d60*/  ULOP3.LUT UR14, UR15, 0x10000, URZ, 0xfc, !UPT ;  /* 0x000100000f0e7892 */ /* 0x000fe4000f8efc3f */
[----:B------:R-:W-:Y:S02]  /*2d70*/  USEL UR13, UR13, URZ, !UP0 ;  /* 0x0000003f0d0d7287 */ /* 0x000fe4000c000000 */
[----:B------:R-:W-:Y:S02]  /*2d80*/  UIMAD UR14, UR45, 0xe0, UR14 ;  /* 0x000000e02d0e78a4 */ /* 0x000fe4000f8e020e */
[----:B------:R-:W-:Y:S02]  /*2d90*/  UISETP.NE.U32.AND UP0, UPT, UR13, URZ, UPT ;  /* 0x0000003f0d00728c */ /* 0x000fe4000bf05070 */
[----:B------:R-:W-:Y:S02]  /*2da0*/  UIADD3 UR18, UR14, 0x20, URZ ;  /* 0x000000200e127890 */ /* 0x000fe4000fffe03f */
[----:B------:R-:W-:-:S02]  /*2db0*/  UIADD3 UR22, UR14, 0x40, URZ ;  /* 0x000000400e167890 */ /* 0x000fc4000fffe03f */
[----:B------:R-:W-:Y:S01]  /*2dc0*/  UIADD3 UR26, UR14, 0x60, URZ ;  /* 0x000000600e1a7890 */ /* 0x000fe2000fffe03f */
[----:B------:R-:W-:Y:S01]  /*2dd0*/  UMOV UR13, 0xc0000010 ;  /* 0xc0000010000d7882 */ /* 0x000fe20000000000 */
[----:B------:R-:W-:Y:S01]  /*2de0*/  UIADD3 UR30, UR14, 0x80, URZ ;  /* 0x000000800e1e7890 */ /* 0x000fe2000fffe03f */
[----:B------:R-:W-:Y:S01]  /*2df0*/  UMOV UR15, 0xc0000010 ;  /* 0xc0000010000f7882 */ /* 0x000fe20000000000 */
[----:B------:R-:W-:Y:S02]  /*2e00*/  UIADD3 UR34, UR14, 0xa0, URZ ;  /* 0x000000a00e227890 */ /* 0x000fe4000fffe03f */
[----:B------:R-:W-:Y:S01]  /*2e10*/  QGMMA.64x16x32.F32.E4M3.E4M3 R128, gdesc[UR12], R128, UP0 ;  /* 0x002000000c8079f3 */ /* 0x000fe2000bf00880 */
[----:B------:R-:W-:Y:S01]  /*2e20*/  UMOV UR16, UR12 ;  /* 0x0000000c00107c82 */ /* 0x000fe20008000000 */
[----:B------:R-:W-:Y:S01]  /*2e30*/  UMOV UR17, UR13 ;  /* 0x0000000d00117c82 */ /* 0x000fe20008000000 */
[----:B------:R-:W-:Y:S01]  /*2e40*/  UMOV UR19, 0xc0000010 ;  /* 0xc000001000137882 */ /* 0x000fe20000000000 */
[----:B------:R-:W-:Y:S01]  /*2e50*/  UIADD3 UR38, UR14, 0xc0, URZ ;  /* 0x000000c00e267890 */ /* 0x000fe2000fffe03f */
        /* <DEDUP_REMOVED lines=9> */
[----:B------:R-:W-:Y:S01]  /*2ef0*/  UMOV UR28, UR12 ;  /* 0x0000000c001c7c82 */ /* 0x000fe20008000000 */
[----:B------:R-:W-:Y:S01]  /*2f00*/  UMOV UR29, UR13 ;  /* 0x0000000d001d7c82 */ /* 0x000fe20008000000 */
[----:B------:R-:W-:Y:S01]  /*2f10*/  UMOV UR31, 0xc0000010 ;  /* 0xc0000010001f7882 */ /* 0x000fe20000000000 */
[----:B------:R-:W-:Y:S01]  /*2f20*/  QGMMA.64x16x32.F32.E4M3.E4M3 R80, gdesc[UR24], R80, UP0 ;  /* 0x00200000185079f3 */ /* 0x000fe2000bf00850 */
        /* <DEDUP_REMOVED lines=8> */
[----:B------:R-:W-:-:S03]  /*2fb0*/  UIADD3 UR6, UR6, 0x1, URZ ;  /* 0x0000000106067890 */ /* 0x000fc6000fffe03f */
[----:B------:R-:W-:Y:S01]  /*2fc0*/  QGMMA.64x16x32.F32.E4M3.E4M3 R32, gdesc[UR36], R32, UP0 ;  /* 0x00200000242079f3 */ /* 0x000fe2000bf00820 */
[----:B------:R-:W-:Y:S01]  /*2fd0*/  UMOV UR36, UR16 ;  /* 0x0000001000247c82 */ /* 0x000fe20008000000 */
[----:B------:R-:W-:Y:S01]  /*2fe0*/  UMOV UR37, 0xc0000010 ;  /* 0xc000001000257882 */ /* 0x000fe20000000000 */
[----:B------:R-:W-:Y:S01]  /*2ff0*/  UMOV UR32, UR36 ;  /* 0x0000002400207c82 */ /* 0x000fe20008000000 */
[----:B------:R-:W-:Y:S01]  /*3000*/  UMOV UR33, UR37 ;  /* 0x0000002500217c82 */ /* 0x000fe20008000000 */
[----:B------:R-:W-:Y:S01]  /*3010*/  QGMMA.64x16x32.F32.E4M3.E4M3 R24, gdesc[UR36], R24, UP0 ;  /* 0x00200000241879f3 */ /* 0x000fe2000bf00818 */
[----:B------:R-:W-:Y:S01]  /*3020*/  UMOV UR28, UR36 ;  /* 0x00000024001c7c82 */ /* 0x000fe20008000000 */
        /* <DEDUP_REMOVED lines=11> */
[----:B------:R-:W-:-:S03]  /*30e0*/  UMOV UR13, UR37 ;  /* 0x00000025000d7c82 */ /* 0x000fc60008000000 */
[----:B------:R-:W-:Y:S04]  /*30f0*/  QGMMA.64x16x32.F32.E4M3.E4M3 R88, gdesc[UR20], R88, UP0 ;  /* 0x00200000145879f3 */ /* 0x000fe8000bf00858 */
[----:B------:R-:W-:Y:S04]  /*3100*/  QGMMA.64x16x32.F32.E4M3.E4M3 R104, gdesc[UR16], R104, UP0 ;  /* 0x00200000106879f3 */ /* 0x000fe8000bf00868 */
[----:B------:R-:W-:Y:S01]  /*3110*/  QGMMA.64x16x32.F32.E4M3.E4M3 R120, gdesc[UR12], R120, UP0, gsb0 ;  /* 0x002000000c7879f3 */ /* 0x000fe2000b800878 */
[----:B------:R-:W-:-:S04]  /*3120*/  UISETP.NE.AND UP0, UPT, UR6, UR43, UPT ;  /* 0x0000002b0600728c */ /* 0x000fc8000bf05270 */
[----:B------:R-:W-:-:S06]  /*3130*/  USEL UR12, URZ, 0x1, UP0 ;  /* 0x000000013f0c7887 */ /* 0x000fcc0008000000 */
[----:B------:R-:W-:Y:S01]  /*3140*/  ISETP.NE.AND P0, PT, RZ, UR12, PT ;  /* 0x0000000cff007c0c */ /* 0x000fe2000bf05270 */
[----:B------:R-:W-:-:S12]  /*3150*/  WARPGROUP.DEPBAR.LE gsb0, 0x1 ;  /* 0x00008000000079c5 */ /* 0x000fd80000010100 */
[----:B------:R-:W-:Y:S05]  /*3160*/  @!P0 BRA `(.L_x_25) ;  /* 0x0000000400c88947 */ /* 0x000fea0003800000 */
[----:B------:R-:W-:Y:S02]  /*3170*/  WARPGROUP.DEPBAR.LE gsb0, 0x0 ;  /* 0x00008000000079c5 */ /* 0x000fe40000010000 */
[----:B------:R-:W-:-:S01]  /*3180*/  FADD R0, R128, R0 ;  /* 0x0000000080007221 */ /* 0x000fc20000000000 */
[----:B------:R-:W-:Y:S01]  /*3190*/  FADD R2, R129, R2 ;  /* 0x0000000281027221 */ /* 0x000fe20000000000 */
        /* <DEDUP_REMOVED lines=110> */
[----:B------:R-:W-:-:S06]  /*3880*/  UMOV UR6, URZ ;  /* 0x0000003f00067c82 */ /* 0x000fcc0008000000 */
.L_x_25:
[----:B------:R-:W-:Y:S05]  /*3890*/  @!P1 BRA `(.L_x_26) ;  /* 0x0000000000049947 */ /* 0x000fea0003800000 */
[----:B------:R-:W-:Y:S01]  /*38a0*/  BPT.TRAP 0x1 ;  /* 0x000000040000795c */ /* 0x000fe20000300000 */
.L_x_26:
[----:B------:R-:W-:Y:S02]  /*38b0*/  UISETP.GT.U32.AND UP0, UPT, UR7, 0x1, UPT ;  /* 0x000000010700788c */ /* 0x000fe4000bf04070 */
[----:B------:R-:W-:-:S04]  /*38c0*/  ULEA UR13, UR44, UR9, 0x3 ;  /* 0x000000092c0d7291 */ /* 0x000fc8000f8e183f */
[----:B------:R-:W-:Y:S01]  /*38d0*/  UIADD3 UR13, UR13, 0xb8, URZ ;  /* 0x000000b80d0d7890 */ /* 0x000fe2000fffe03f */
[----:B------:R-:W-:-:S03]  /*38e0*/  PLOP3.LUT P0, PT, PT, PT, UP0, 0x80, 0x0 ;  /* 0x000000000000781c */ /* 0x000fc60003f0f008 */
[----:B------:R-:W-:-:S09]  /*38f0*/  UPRMT UR13, URZ, 0x654, UR13 ;  /* 0x000006543f0d7896 */ /* 0x000fd2000800000d */
[----:B------:R-:W-:Y:S01]  /*3900*/  SYNCS.ARRIVE.TRANS64.RED.A1T0 RZ, [UR13], RZ ;  /* 0x000000ffffff79a7 */ /* 0x000fe2000810040d */
[----:B------:R-:W-:Y:S05]  /*3910*/  @P0 BRA `(.L_x_27) ;  /* 0x0000000000040947 */ /* 0x000fea0003800000 */
[----:B------:R-:W-:Y:S01]  /*3920*/  BPT.TRAP 0x1 ;  /* 0x000000040000795c */ /* 0x000fe20000300000 */
.L_x_27:
[----:B------:R-:W-:Y:S01]  /*3930*/  UIADD3 UR45, UR45, 0x1, URZ ;  /* 0x000000012d2d7890 */ /* 0x000fe2000fffe03f */
[C---:B------:R-:W-:Y:S01]  /*3940*/  ISETP.GT.AND P0, PT, R226.reuse, 0x1, PT ;  /* 0x00000001e200780c */ /* 0x040fe20003f04270 */
[----:B------:R-:W-:Y:S01]  /*3950*/  UIADD3 UR44, UR44, 0x1, URZ ;  /* 0x000000012c2c7890 */ /* 0x000fe2000fffe03f */
[----:B------:R-:W-:Y:S01]  /*3960*/  VIADD R226, R226, 0xffffffff ;  /* 0xffffffffe2e27836 */ /* 0x000fe20000000000 */
[----:B------:R-:W-:Y:S02]  /*3970*/  UISETP.NE.AND UP0, UPT, UR45, 0x17, UPT ;  /* 0x000000172d00788c */ /* 0x000fe4000bf05270 */
[----:B------:R-:W-:Y:S02]  /*3980*/  UISETP.NE.AND UP1, UPT, UR44, 0x17, UPT ;  /* 0x000000172c00788c */ /* 0x000fe4000bf25270 */
[----:B------:R-:W-:Y:S02]  /*3990*/  USEL UR13, URZ, 0x1, UP0 ;  /* 0x000000013f0d7887 */ /* 0x000fe40008000000 */
[----:B------:R-:W-:-:S02]  /*39a0*/  USEL UR45, UR45, URZ, UP0 ;  /* 0x0000003f2d2d7287 */ /* 0x000fc40008000000 */
[----:B------:R-:W-:Y:S02]  /*39b0*/  USEL UR44, UR44, URZ, UP1 ;  /* 0x0000003f2c2c7287 */ /* 0x000fe40008800000 */
[----:B------:R-:W-:Y:S01]  /*39c0*/  LOP3.LUT R225, R225, UR13, RZ, 0x3c, !PT ;  /* 0x0000000de1e17c12 */ /* 0x000fe2000f8e3cff */
[----:B------:R-:W-:Y:S01]  /*39d0*/  UMOV UR13, 0x1 ;  /* 0x00000001000d7882 */ /* 0x000fe20000000000 */
[----:B------:R-:W-:Y:S08]  /*39e0*/  @P0 BRA `(.L_x_28) ;  /* 0xfffffff000840947 */ /* 0x000ff0000383ffff */
.L_x_20:
[----:B------:R-:W-:-:S04]  /*39f0*/  UISETP.NE.AND UP0, UPT, UR6, URZ, UPT ;  /* 0x0000003f0600728c */ /* 0x000fc8000bf05270 */
[----:B------:R-:W-:-:S06]  /*3a00*/  USEL UR6, URZ, 0x1, !UP0 ;  /* 0x000000013f067887 */ /* 0x000fcc000c000000 */
[----:B------:R-:W-:-:S13]  /*3a10*/  ISETP.NE.AND P0, PT, RZ, UR6, PT ;  /* 0x00000006ff007c0c */ /* 0x000fda000bf05270 */
[----:B------:R-:W-:Y:S05]  /*3a20*/  @!P0 BRA `(.L_x_29) ;  /* 0x0000000400c48947 */ /* 0x000fea0003800000 */
[----:B------:R-:W-:Y:S02]  /*3a30*/  WARPGROUP.DEPBAR.LE gsb0, 0x0 ;  /* 0x00008000000079c5 */ /* 0x000fe40000010000 */
[----:B------:R-:W-:Y:S01]  /*3a40*/  FADD R0, R128, R0 ;  /* 0x0000000080007221 */ /* 0x000fe20000000000 */
        /* <DEDUP_REMOVED lines=110> */
[----:B------:R-:W-:-:S07]  /*4130*/  FADD R224, R224, R31 ;  /* 0x0000001fe0e07221 */ /* 0x000fce0000000000 */
.L_x_29:
[----:B------:R-:W-:Y:S02]  /*4140*/  WARPGROUP.DEPBAR.LE gsb0, 0x0 ;  /* 0x00008000000079c5 */ /* 0x000fe40000010000 */
[----:B------:R-:W2:Y:S02]  /*4150*/  LDC R24, c[0x0][0x28c] ;  /* 0x0000a300ff187b82 */ /* 0x000ea40000000800 */
[----:B--2---:R-:W-:-:S13]  /*4160*/  ISETP.GE.AND P0, PT, R24, 0x1, PT ;  /* 0x000000011800780c */ /* 0x004fda0003f06270 */
[----:B------:R-:W-:Y:S05]  /*4170*/  @!P0 BRA `(.L_x_30) ;  /* 0x0000000000488947 */ /* 0x000fea0003800000 */
[----:B------:R-:W-:-:S06]  /*4180*/  UISETP.NE.AND UP0, UPT, UR8, 0x3, UPT ;  /* 0x000000030800788c */ /* 0x000fcc000bf05270 */
[----:B------:R-:W-:-:S13]  /*4190*/  PLOP3.LUT P0, PT, PT, PT, UP0, 0x80, 0x0 ;  /* 0x000000000000781c */ /* 0x000fda0003f0f008 */
[----:B------:R-:W-:Y:S05]  /*41a0*/  @!P0 BRA `(.L_x_31) ;  /* 0x0000000000048947 */ /* 0x000fea0003800000 */
[----:B------:R-:W-:Y:S01]  /*41b0*/  BPT.TRAP 0x1 ;  /* 0x000000040000795c */ /* 0x000fe20000300000 */
.L_x_31:
[----:B------:R-:W-:-:S04]  /*41c0*/  UISETP.LT.AND UP0, UPT, UR11, 0x1, UPT ;  /* 0x000000010b00788c */ /* 0x000fc8000bf01270 */
[----:B------:R-:W-:Y:S02]  /*41d0*/  USEL UR6, UR11, 0x1, UP0 ;  /* 0x000000010b067887 */ /* 0x000fe40008000000 */
[----:B------:R-:W-:Y:S02]  /*41e0*/  UISETP.GT.U32.AND UP0, UPT, UR7, 0x1, UPT ;  /* 0x000000010700788c */ /* 0x000fe4000bf04070 */
[----:B------:R-:W-:-:S04]  /*41f0*/  UIADD3 UR6, UR5, UR11, -UR6 ;  /* 0x0000000b05067290 */ /* 0x000fc8000fffe806 */
[----:B------:R-:W-:Y:S01]  /*4200*/  UIMAD.WIDE.U32 UR12, UR6, -0x4de9bd37, URZ ;  /* 0xb21642c9060c78a5 */ /* 0x000fe2000f8e003f */
[----:B------:R-:W-:-:S03]  /*4210*/  PLOP3.LUT P0, PT, PT, PT, UP0, 0x80, 0x0 ;  /* 0x000000000000781c */ /* 0x000fc60003f0f008 */
[----:B------:R-:W-:-:S04]  /*4220*/  USHF.R.U32.HI UR12, URZ, 0x4, UR13 ;  /* 0x000000043f0c7899 */ /* 0x000fc8000801160d */
[----:B------:R-:W-:-:S04]  /*4230*/  UIMAD UR6, UR12, -0x17, UR6 ;  /* 0xffffffe90c0678a4 */ /* 0x000fc8000f8e0206 */
[----:B------:R-:W-:-:S04]  /*4240*/  ULEA UR6, UR6, UR9, 0x3 ;  /* 0x0000000906067291 */ /* 0x000fc8000f8e183f */
[----:B------:R-:W-:-:S04]  /*4250*/  UIADD3 UR6, UR6, 0xb8, URZ ;  /* 0x000000b806067890 */ /* 0x000fc8000fffe03f */
[----:B------:R-:W-:-:S09]  /*4260*/  UPRMT UR6, URZ, 0x654, UR6 ;  /* 0x000006543f067896 */ /* 0x000fd20008000006 */
[----:B------:R-:W-:Y:S01]  /*4270*/  SYNCS.ARRIVE.TRANS64.RED.A1T0 RZ, [UR6], RZ ;  /* 0x000000ffffff79a7 */ /* 0x000fe20008100406 */
[----:B------:R-:W-:Y:S05]  /*4280*/  @P0 BRA `(.L_x_30) ;  /* 0x0000000000040947 */ /* 0x000fea0003800000 */
[----:B------:R-:W-:Y:S01]  /*4290*/  BPT.TRAP 0x1 ;  /* 0x000000040000795c */ /* 0x000fe20000300000 */
.L_x_30:
[----:B01----:R-:W2:Y:S01]  /*42a0*/  LDL.LU R227, [R1+0xc] ;  /* 0x00000c0001e37983 */ /* 0x003ea20000300800 */
[----:B------:R-:W0:Y:S01]  /*42b0*/  LDC R28, c[0x0][0x288] ;  /* 0x0000a200ff1c7b82 */ /* 0x000e220000000800 */
[----:B------:R-:W1:Y:S01]  /*42c0*/  S2R R226, SR_TID.X ;  /* 0x0000000000e27919 */ /* 0x000e620000002100 */
[----:B------:R-:W-:Y:S02]  /*42d0*/  UIADD3 UR9, UR11, UR5, URZ ;  /* 0x000000050b097290 */ /* 0x000fe4000fffe03f */
[----:B------:R-:W-:Y:S01]  /*42e0*/  USHF.R.S32.HI UR10, URZ, 0x1f, UR42 ;  /* 0x0000001f3f0a7899 */ /* 0x000fe2000801142a */
[----:B------:R-:W3:Y:S01]  /*42f0*/  LDL.LU R225, [R1+0x8] ;  /* 0x0000080001e17983 */ /* 0x000ee20000300800 */
[----:B------:R-:W-:Y:S01]  /*4300*/  UISETP.GT.U32.AND UP0, UPT, UR9, 0x16, UPT ;  /* 0x000000160900788c */ /* 0x000fe2000bf04070 */
[----:B------:R-:W-:Y:S01]  /*4310*/  IMAD.MOV.U32 R37, RZ, RZ, RZ ;  /* 0x000000ffff257224 */ /* 0x000fe200078e00ff */
[----:B------:R-:W-:Y:S01]  /*4320*/  ULDC UR16, c[0x0][0x284] ;  /* 0x0000a10000107ab9 */ /* 0x000fe20000000800 */
[----:B------:R-:W-:Y:S01]  /*4330*/  UIMAD.WIDE.U32 UR12, UR9, -0x4de9bd37, URZ ;  /* 0xb21642c9090c78a5 */ /* 0x000fe2000f8e003f */
[----:B------:R-:W-:Y:S01]  /*4340*/  IMAD.MOV.U32 R40, RZ, RZ, -0x1 ;  /* 0xffffffffff287424 */ /* 0x000fe200078e00ff */
[----:B------:R-:W-:Y:S01]  /*4350*/  ULDC.64 UR14, c[0x0][0x5d0] ;  /* 0x00017400000e7ab9 */ /* 0x000fe20000000a00 */
[----:B------:R-:W-:-:S02]  /*4360*/  UISETP.LT.U32.AND UP0, UPT, UR11, 0x17, UP0 ;  /* 0x000000170b00788c */ /* 0x000fc40008701070 */
[----:B------:R-:W-:Y:S02]  /*4370*/  UISETP.GE.U32.AND UP1, UPT, UR11, 0x17, UPT ;  /* 0x000000170b00788c */ /* 0x000fe4000bf26070 */
[----:B------:R-:W-:Y:S02]  /*4380*/  UIMAD UR5, UR10, UR14, URZ ;  /* 0x0000000e0a0572a4 */ /* 0x000fe4000f8e023f */
[----:B------:R-:W-:Y:S02]  /*4390*/  USHF.R.U32.HI UR12, URZ, 0x4, UR13 ;  /* 0x000000043f0c7899 */ /* 0x000fe4000801160d */
[----:B------:R-:W-:Y:S02]  /*43a0*/  USEL UR13, URZ, 0x1, !UP0 ;  /* 0x000000013f0d7887 */ /* 0x000fe4000c000000 */
[----:B------:R-:W-:Y:S02]  /*43b0*/  UIMAD UR6, UR42, UR15, UR5 ;  /* 0x0000000f2a0672a4 */ /* 0x000fe4000f8e0205 */
[----:B------:R-:W-:-:S02]  /*43c0*/  ULOP3.LUT UR4, UR4, UR13, URZ, 0x3c, !UPT ;  /* 0x0000000d04047292 */ /* 0x000fc4000f8e3c3f */
[----:B------:R-:W-:Y:S02]  /*43d0*/  UIMAD UR5, UR12, -0x17, UR9 ;  /* 0xffffffe90c0578a4 */ /* 0x000fe4000f8e0209 */
[----:B------:R-:W-:Y:S01]  /*43e0*/  @UP1 ULOP3.LUT UR4, UR4, 0x1, UR12, 0x78, !UPT ;  /* 0x0000000104041892 */ /* 0x000fe2000f8e780c */
[--C-:B-1----:R-:W-:Y:S01]  /*43f0*/  SHF.R.U32.HI R24, RZ, 0x2, R226.reuse ;  /* 0x00000002ff187819 */ /* 0x102fe200000116e2 */
[----:B------:R-:W-:Y:S01]  /*4400*/  IMAD.SHL.U32 R32, R226, 0x2, RZ ;  /* 0x00000002e2207824 */ /* 0x000fe200078e00ff */
[----:B------:R-:W-:Y:S02]  /*4410*/  SHF.R.U32.HI R27, RZ, 0x7, R226 ;  /* 0x00000007ff1b7819 */ /* 0x000fe400000116e2 */
[----:B------:R-:W-:Y:S02]  /*4420*/  LOP3.LUT R25, R24, 0x7, RZ, 0xc0, !PT ;  /* 0x0000000718197812 */ /* 0x000fe400078ec0ff */
[----:B------:R-:W-:Y:S02]  /*4430*/  LOP3.LUT R24, R27, 0x1, RZ, 0xc0, !PT ;  /* 0x000000011b187812 */ /* 0x000fe400078ec0ff */
[----:B------:R-:W-:-:S03]  /*4440*/  LOP3.LUT R26, R226, 0x60, RZ, 0xc0, !PT ;  /* 0x00000060e21a7812 */ /* 0x000fc600078ec0ff */
[----:B------:R-:W-:Y:S01]  /*4450*/  IMAD.SHL.U32 R30, R24, 0x40, RZ ;  /* 0x00000040181e7824 */ /* 0x000fe200078e00ff */
[----:B------:R-:W-:-:S04]  /*4460*/  SHF.R.U32.HI R26, RZ, 0x1, R26 ;  /* 0x00000001ff1a7819 */ /* 0x000fc8000001161a */
[--C-:B------:R-:W-:Y:S02]  /*4470*/  IADD3 R27, RZ, -R26, -R25.reuse ;  /* 0x8000001aff1b7210 */ /* 0x100fe40007ffe819 */
[----:B------:R-:W-:-:S03]  /*4480*/  LOP3.LUT R25, R30, 0x40, R25, 0xe2, !PT ;  /* 0x000000401e197812 */ /* 0x000fc600078ee219 */
[----:B------:R-:W-:Y:S01]  /*4490*/  IMAD R42, R24, -0x40, R27 ;  /* 0xffffffc0182a7824 */ /* 0x000fe200078e021b */
[----:B------:R-:W-:Y:S01]  /*44a0*/  LOP3.LUT R36, R25, R26, RZ, 0xfc, !PT ;  /* 0x0000001a19247212 */ /* 0x000fe200078efcff */
[----:B------:R-:W-:Y:S01]  /*44b0*/  IMAD.U32 R27, RZ, RZ, UR14 ;  /* 0x0000000eff1b7e24 */ /* 0x000fe2000f8e00ff */
[----:B------:R-:W-:-:S05]  /*44c0*/  LOP3.LUT R24, R226, 0x3, RZ, 0xc0, !PT ;  /* 0x00000003e2187812 */ /* 0x000fca00078ec0ff */
[----:B0-----:R-:W-:Y:S02]  /*44d0*/  IMAD R24, R24, -0x2, R28 ;  /* 0xfffffffe18187824 */ /* 0x001fe400078e021c */
[----:B--2---:R-:W-:-:S05]  /*44e0*/  IMAD R41, R227, 0x70, RZ ;  /* 0x00000070e3297824 */ /* 0x004fca00078e02ff */
[C---:B------:R-:W-:Y:S02]  /*44f0*/  ISETP.GE.AND P0, PT, R41.reuse, R28, PT ;  /* 0x0000001c2900720c */ /* 0x040fe40003f06270 */
[----:B------:R-:W-:Y:S01]  /*4500*/  LOP3.LUT R32, R41, 0x6, R32, 0xf8, !PT ;  /* 0x0000000629207812 */ /* 0x000fe200078ef820 */
[C---:B---3--:R-:W-:Y:S02]  /*4510*/  IMAD R25, R225.reuse, 0xc0, RZ ;  /* 0x000000c0e1197824 */ /* 0x048fe400078e02ff */
[----:B------:R-:W-:Y:S01]  /*4520*/  IMAD.WIDE R36, R225, 0xc0, R36 ;  /* 0x000000c0e1247825 */ /* 0x000fe200078e0224 */
[----:B------:R-:W-:Y:S02]  /*4530*/  SHF.R.S32.HI R33, RZ, 0x1f, R32 ;  /* 0x0000001fff217819 */ /* 0x000fe40000011420 */
[C---:B------:R-:W-:Y:S01]  /*4540*/  ISETP.GE.OR P0, PT, R25.reuse, UR16, P0 ;  /* 0x0000001019007c0c */ /* 0x040fe20008706670 */
[----:B------:R-:W-:Y:S01]  /*4550*/  IMAD.IADD R41, R24, 0x1, -R41 ;  /* 0x0000000118297824 */ /* 0x000fe200078e0a29 */
[----:B------:R-:W-:Y:S01]  /*4560*/  IADD3 R42, -R25, UR16, R42 ;  /* 0x00000010192a7c10 */ /* 0x000fe2000fffe12a */
[----:B------:R-:W-:-:S04]  /*4570*/  IMAD.WIDE.U32 R26, R27, UR42, R32 ;  /* 0x0000002a1b1a7c25 */ /* 0x000fc8000f8e0020 */
[----:B------:R-:W-:-:S06]  /*4580*/  VIADD R27, R27, UR6 ;  /* 0x000000061b1b7c36 */ /* 0x000fcc0008000000 */
[----:B------:R-:W-:Y:S05]  /*4590*/  @P0 BRA `(.L_x_32) ;  /* 0x0000007800cc0947 */ /* 0x000fea0003800000 */
[----:B------:R-:W0:Y:S01]  /*45a0*/  LDC.64 R28, c[0x0][0x5c8] ;  /* 0x00017200ff1c7b82 */ /* 0x000e220000000a00 */
[----:B------:R-:W-:Y:S01]  /*45b0*/  ULDC.64 UR12, c[0x0][0x5c0] ;  /* 0x00017000000c7ab9 */ /* 0x000fe20000000a00 */
[----:B------:R-:W-:Y:S01]  /*45c0*/  BSSY B0, `(.L_x_32) ;  /* 0x00007b0000007945 */ /* 0x000fe20003800000 */
[-C--:B0-----:R-:W-:Y:S01]  /*45d0*/  IMAD R24, R37, R28.reuse, RZ ;  /* 0x0000001c25187224 */ /* 0x081fe200078e02ff */
[----:B------:R-:W-:Y:S01]  /*45e0*/  SHF.L.U64.HI R34, R28, 0x3, R29 ;  /* 0x000000031c227819 */ /* 0x000fe2000001021d */
[----:B------:R-:W-:-:S04]  /*45f0*/  IMAD.WIDE.U32 R26, R36, R28, R26 ;  /* 0x0000001c241a7225 */ /* 0x000fc800078e001a */
[----:B------:R-:W-:Y:S01]  /*4600*/  IMAD R25, R36, R29, R24 ;  /* 0x0000001d24197224 */ /* 0x000fe200078e0218 */
[----:B------:R-:W-:Y:S01]  /*4610*/  IADD3 R24, P3, R26, UR12, RZ ;  /* 0x0000000c1a187c10 */ /* 0x000fe2000ff7e0ff */
[C---:B------:R-:W-:Y:S01]  /*4620*/  IMAD.SHL.U32 R35, R28.reuse, 0x8, RZ ;  /* 0x000000081c237824 */ /* 0x040fe200078e00ff */
[----:B------:R-:W-:Y:S01]  /*4630*/  LEA R30, P2, R28, R26, 0x7 ;  /* 0x0000001a1c1e7211 */ /* 0x000fe200078438ff */
[----:B------:R-:W-:-:S03]  /*4640*/  IMAD.IADD R27, R27, 0x1, R25 ;  /* 0x000000011b1b7824 */ /* 0x000fc600078e0219 */
[----:B------:R-:W-:Y:S02]  /*4650*/  IADD3 R26, P1, P0, R26, UR12, R35 ;  /* 0x0000000c1a1a7c10 */ /* 0x000fe4000f83e023 */
[----:B------:R-:W-:Y:S02]  /*4660*/  IADD3.X R25, R27, UR13, RZ, P3, !PT ;  /* 0x0000000d1b197c10 */ /* 0x000fe40009ffe4ff */
[----:B------:R-:W-:Y:S02]  /*4670*/  FSETP.NEU.AND P3, PT, RZ, UR40, PT ;  /* 0x00000028ff007c0b */ /* 0x000fe4000bf6d000 */
[----:B------:R-:W-:Y:S02]  /*4680*/  LEA.HI.X R31, R28, R27, R29, 0x7, P2 ;  /* 0x0000001b1c1f7211 */ /* 0x000fe400010f3c1d */
[C---:B------:R-:W-:Y:S02]  /*4690*/  IADD3 R28, P2, R30.reuse, UR12, RZ ;  /* 0x0000000c1e1c7c10 */ /* 0x040fe4000ff5e0ff */
[----:B------:R-:W-:-:S02]  /*46a0*/  IADD3 R30, P5, P6, R30, UR12, R35 ;  /* 0x0000000c1e1e7c10 */ /* 0x000fc4000febe023 */
[----:B------:R-:W-:Y:S02]  /*46b0*/  IADD3.X R29, R31, UR13, RZ, P2, !PT ;  /* 0x0000000d1f1d7c10 */ /* 0x000fe400097fe4ff */
[--C-:B------:R-:W-:Y:S02]  /*46c0*/  IADD3.X R27, R27, UR13, R34.reuse, P1, P0 ;  /* 0x0000000d1b1b7c10 */ /* 0x100fe40008fe0422 */
[----:B------:R-:W-:Y:S01]  /*46d0*/  IADD3.X R31, R31, UR13, R34, P5, P6 ;  /* 0x0000000d1f1f7c10 */ /* 0x000fe2000afec422 */
[----:B------:R-:W-:Y:S06]  /*46e0*/  @!P3 BRA `(.L_x_33) ;  /* 0x0000005c0064b947 */ /* 0x000fec0003800000 */
[----:B------:R-:W-:Y:S01]  /*46f0*/  ULDC.64 UR12, c[0x0][0x5b8] ;  /* 0x00016e00000c7ab9 */ /* 0x000fe20000000a00 */
[----:B------:R-:W-:Y:S01]  /*4700*/  ISETP.GE.AND P3, PT, R42, 0x1, PT ;  /* 0x000000012a00780c */ /* 0x000fe20003f66270 */
[----:B------:R-:W-:Y:S02]  /*4710*/  UIMAD UR6, UR10, UR12, URZ ;  /* 0x0000000c0a0672a4 */ /* 0x000fe4000f8e023f */
[----:B------:R-:W-:Y:S01]  /*4720*/  IMAD.U32 R35, RZ, RZ, UR12 ;  /* 0x0000000cff237e24 */ /* 0x000fe2000f8e00ff */
[----:B------:R-:W-:Y:S01]  /*4730*/  ULDC.64 UR14, c[0x0][0x5a8] ;  /* 0x00016a00000e7ab9 */ /* 0x000fe20000000a00 */
[----:B------:R-:W-:Y:S01]  /*4740*/  ISETP.LT.OR P1, PT, R41, 0x1, !P3 ;  /* 0x000000012900780c */ /* 0x000fe20005f21670 */
[----:B------:R-:W-:Y:S02]  /*4750*/  UIMAD UR6, UR42, UR13, UR6 ;  /* 0x0000000d2a0672a4 */ /* 0x000fe4000f8e0206 */
[----:B------:R-:W-:Y:S01]  /*4760*/  IMAD.WIDE.U32 R32, R35, UR42, R32 ;  /* 0x0000002a23207c25 */ /* 0x000fe2000f8e0020 */
[----:B------:R-:W-:Y:S01]  /*4770*/  BSSY B1, `(.L_x_34) ;  /* 0x000000c000017945 */ /* 0x000fe20003800000 */
[----:B------:R-:W-:Y:S01]  /*4780*/  ULDC.64 UR12, c[0x0][0x5b0] ;  /* 0x00016c00000c7ab9 */ /* 0x000fe20000000a00 */
[----:B------:R-:W-:Y:S01]  /*4790*/  PRMT R34, RZ, 0x7610, R34 ;  /* 0x00007610ff227816 */ /* 0x000fe20000000022 */
[----:B------:R-:W-:-:S02]  /*47a0*/  IMAD.MOV.U32 R38, RZ, RZ, R32 ;  /* 0x000000ffff267224 */ /* 0x000fc400078e0020 */
[----:B------:R-:W-:Y:S02]  /*47b0*/  VIADD R39, R33, UR6 ;  /* 0x0000000621277c36 */ /* 0x000fe40008000000 */
[----:B------:R-:W-:Y:S02]  /*47c0*/  IMAD R35, R37, UR12, RZ ;  /* 0x0000000c25237c24 */ /* 0x000fe4000f8e02ff */
[----:B------:R-:W-:-:S04]  /*47d0*/  IMAD.WIDE.U32 R32, R36, UR12, R38 ;  /* 0x0000000c24207c25 */ /* 0x000fc8000f8e0026 */
[----:B------:R-:W-:Y:S01]  /*47e0*/  IMAD R35, R36, UR13, R35 ;  /* 0x0000000d24237c24 */ /* 0x000fe2000f8e0223 */
[----:B------:R-:W-:-:S04]  /*47f0*/  IADD3 R32, P0, R32, UR14, RZ ;  /* 0x0000000e20207c10 */ /* 0x000fc8000ff1e0ff */
[----:B------:R-:W-:Y:S01]  /*4800*/  IADD3.X R33, R33, UR15, R35, P0, !PT ;  /* 0x0000000f21217c10 */ /* 0x000fe200087fe423 */
[----:B------:R-:W-:Y:S08]  /*4810*/  @P1 BRA `(.L_x_35) ;  /* 0x0000000000041947 */ /* 0x000ff00003800000 */
[----:B------:R0:W5:Y:S02]  /*4820*/  LDG.E.U8 R34, desc[UR46][R32.64] ;  /* 0x0000002e20227981 */ /* 0x000164000c1e1100 */
.L_x_35:
[----:B------:R-:W-:Y:S05]  /*4830*/  BSYNC B1 ;  /* 0x0000000000017941 */ /* 0x000fea0003800000 */
.L_x_34:
[----:B-----5:R-:W-:Y:S01]  /*4840*/  LOP3.LUT R34, R34, 0xff, RZ, 0xc0, !PT ;  /* 0x000000ff22227812 */ /* 0x020fe200078ec0ff */
[----:B------:R-:W-:Y:S01]  /*4850*/  BSSY B1, `(.L_x_36) ;  /* 0x000000b000017945 */ /* 0x000fe20003800000 */
[----:B------:R-:W-:Y:S02]  /*4860*/  ISETP.LT.OR P0, PT, R41, 0x2, !P3 ;  /* 0x000000022900780c */ /* 0x000fe40005f01670 */
[----:B------:R-:W-:-:S05]  /*4870*/  F2FP.F16.E4M3.UNPACK_B R34, R34 ;  /* 0x00000022ff22723e */ /* 0x000fca00020006ff */
[----:B------:R-:W-:-:S05]  /*4880*/  HADD2.F32 R34, -RZ, R34.H0_H0 ;  /* 0x20000022ff227230 */ /* 0x000fca0000004100 */
[----:B------:R-:W-:-:S04]  /*4890*/  FMUL R35, R34, UR40 ;  /* 0x0000002822237c20 */ /* 0x000fc80008400000 */
[----:B------:R-:W-:Y:S01]  /*48a0*/  FFMA R35, R0, UR41, R35 ;  /* 0x0000002900237c23 */ /* 0x000fe20008000023 */
[----:B------:R-:W-:-:S04]  /*48b0*/  PRMT R0, RZ, 0x7610, R0 ;  /* 0x00007610ff007816 */ /* 0x000fc80000000000 */
[----:B------:R-:W-:-:S05]  /*48c0*/  F2FP.SATFINITE.E4M3.F32.PACK_AB_MERGE_C R35, RZ, R35, RZ ;  /* 0x00000023ff23723e */ /* 0x000fca00048070ff */
[----:B------:R1:W-:Y:S01]  /*48d0*/  @!P1 STG.E.U8 desc[UR46][R24.64], R35 ;  /* 0x0000002318009986 */ /* 0x0003e2000c10112e */
[----:B------:R-:W-:Y:S05]  /*48e0*/  @P0 BRA `(.L_x_37) ;  /* 0x0000000000040947 */ /* 0x000fea0003800000 */
[----:B------:R2:W5:Y:S02]  /*48f0*/  LDG.E.U8 R0, desc[UR46][R32.64+0x1] ;  /* 0x0000012e20007981 */ /* 0x000564000c1e1100 */
.L_x_37:
[----:B------:R-:W-:Y:S05]  /*4900*/  BSYNC B1 ;  /* 0x0000000000017941 */ /* 0x000fea0003800000 */
.L_x_36:
[----:B-----5:R-:W-:Y:S01]  /*4910*/  LOP3.LUT R0, R0, 0xff, RZ, 0xc0, !PT ;  /* 0x000000ff00007812 */ /* 0x020fe200078ec0ff */
[----:B------:R-:W-:Y:S01]  /*4920*/  BSSY B1, `(.L_x_38) ;  /* 0x0000013000017945 */ /* 0x000fe20003800000 */
[----:B------:R-:W-:Y:S02]  /*4930*/  IADD3 R45, P1, R36, 0x8, RZ ;  /* 0x00000008242d7810 */ /* 0x000fe40007f3e0ff */
[----:B------:R-:W-:Y:S02]  /*4940*/  F2FP.F16.E4M3.UNPACK_B R0, R0 ;  /* 0x00000000ff00723e */ /* 0x000fe400020006ff */
[----:B------:R-:W-:Y:S01]  /*4950*/  ISETP.GE.AND P2, PT, R42, 0x9, PT ;  /* 0x000000092a00780c */ /* 0x000fe20003f46270 */
[----:B------:R-:W-:Y:S02]  /*4960*/  IMAD.X R34, RZ, RZ, R37, P1 ;  /* 0x000000ffff227224 */ /* 0x000fe400008e0625 */
[----:B------:R-:W-:Y:S01]  /*4970*/  HADD2.F32 R0, -RZ, R0.H0_H0 ;  /* 0x20000000ff007230 */ /* 0x000fe20000004100 */
[----:B------:R-:W-:-:S04]  /*4980*/  ISETP.LT.OR P5, PT, R41, 0x1, !P2 ;  /* 0x000000012900780c */ /* 0x000fc800057a1670 */
[----:B------:R-:W-:Y:S01]  /*4990*/  FMUL R43, R0, UR40 ;  /* 0x00000028002b7c20 */ /* 0x000fe20008400000 */
[----:B------:R-:W-:Y:S02]  /*49a0*/  IMAD R0, R34, UR12, RZ ;  /* 0x0000000c22007c24 */ /* 0x000fe4000f8e02ff */
[----:B-1----:R-:W-:-:S04]  /*49b0*/  IMAD.WIDE.U32 R34, R45, UR12, R38 ;  /* 0x0000000c2d227c25 */ /* 0x002fc8000f8e0026 */
[----:B------:R-:W-:Y:S01]  /*49c0*/  FFMA R43, R2, UR41, R43 ;  /* 0x00000029022b7c23 */ /* 0x000fe2000800002b */
[----:B------:R-:W-:Y:S01]  /*49d0*/  IMAD R45, R45, UR13, R0 ;  /* 0x0000000d2d2d7c24 */ /* 0x000fe2000f8e0200 */
[----:B------:R-:W-:-:S03]  /*49e0*/  IADD3 R34, P1, R34, UR14, RZ ;  /* 0x0000000e22227c10 */ /* 0x000fc6000ff3e0ff */
[----:B------:R-:W-:Y:S02]  /*49f0*/  F2FP.SATFINITE.E4M3.F32.PACK_AB_MERGE_C R43, RZ, R43, RZ ;  /* 0x0000002bff2b723e */ /* 0x000fe400048070ff */
[----:B------:R-:W-:Y:S02]  /*4a00*/  IADD3.X R35, R35, UR15, R45, P1, !PT ;  /* 0x0000000f23237c10 */ /* 0x000fe40008ffe42d */
[----:B------:R-:W-:Y:S01]  /*4a10*/  PRMT R0, RZ, 0x7610, R0 ;  /* 0x00007610ff007816 */ /* 0x000fe20000000000 */
[----:B------:R1:W-:Y:S01]  /*4a20*/  @!P0 STG.E.U8 desc[UR46][R24.64+0x1], R43 ;  /* 0x0000012b18008986 */ /* 0x0003e2000c10112e */
[----:B------:R-:W-:Y:S05]  /*4a30*/  @P5 BRA `(.L_x_39) ;  /* 0x0000000000045947 */ /* 0x000fea0003800000 */
[----:B------:R3:W5:Y:S02]  /*4a40*/  LDG.E.U8 R0, desc[UR46][R34.64] ;  /* 0x0000002e22007981 */ /* 0x000764000c1e1100 */
.L_x_39:
[----:B------:R-:W-:Y:S05]  /*4a50*/  BSYNC B1 ;  /* 0x0000000000017941 */ /* 0x000fea0003800000 */
.L_x_38:
[----:B-----5:R-:W-:Y:S01]  /*4a60*/  LOP3.LUT R0, R0, 0xff, RZ, 0xc0, !PT ;  /* 0x000000ff00007812 */ /* 0x020fe200078ec0ff */
[----:B------:R-:W-:Y:S01]  /*4a70*/  BSSY B1, `(.L_x_40) ;  /* 0x000000b000017945 */ /* 0x000fe20003800000 */
[----:B------:R-:W-:Y:S02]  /*4a80*/  ISETP.LT.OR P0, PT, R41, 0x2, !P2 ;  /* 0x000000022900780c */ /* 0x000fe40005701670 */
[----:B------:R-:W-:-:S05]  /*4a90*/  F2FP.F16.E4M3.UNPACK_B R0, R0 ;  /* 0x00000000ff00723e */ /* 0x000fca00020006ff */
[----:B------:R-:W-:-:S05]  /*4aa0*/  HADD2.F32 R0, -RZ, R0.H0_H0 ;  /* 0x20000000ff007230 */ /* 0x000fca0000004100 */
[----:B------:R-:W-:-:S04]  /*4ab0*/  FMUL R0, R0, UR40 ;  /* 0x0000002800007c20 */ /* 0x000fc80008400000 */
[----:B------:R-:W-:-:S05]  /*4ac0*/  FFMA R0, R3, UR41, R0 ;  /* 0x0000002903007c23 */ /* 0x000fca0008000000 */
[----:B------:R-:W-:Y:S02]  /*4ad0*/  F2FP.SATFINITE.E4M3.F32.PACK_AB_MERGE_C R3, RZ, R0, RZ ;  /* 0x00000000ff03723e */ /* 0x000fe400048070ff */
[----:B------:R-:W-:-:S03]  /*4ae0*/  PRMT R0, RZ, 0x7610, R0 ;  /* 0x00007610ff007816 */ /* 0x000fc60000000000 */
[----:B------:R4:W-:Y:S01]  /*4af0*/  @!P5 STG.E.U8 desc[UR46][R26.64], R3 ;  /* 0x000000031a00d986 */ /* 0x0009e2000c10112e */
[----:B------:R-:W-:Y:S05]  /*4b00*/  @P0 BRA `(.L_x_41) ;  /* 0x0000000000040947 */ /* 0x000fea0003800000 */
[----:B------:R0:W5:Y:S02]  /*4b10*/  LDG.E.U8 R0, desc[UR46][R34.64+0x1] ;  /* 0x0000012e22007981 */ /* 0x000164000c1e1100 */
.L_x_41:
[----:B------:R-:W-:Y:S05]  /*4b20*/  BSYNC B1 ;  /* 0x0000000000017941 */ /* 0x000fea0003800000 */
.L_x_40:
[----:B-----5:R-:W-:Y:S01]  /*4b30*/  LOP3.LUT R0, R0, 0xff, RZ, 0xc0, !PT ;  /* 0x000000ff00007812 */ /* 0x020fe200078ec0ff */
[----:B------:R-:W-:Y:S01]  /*4b40*/  BSSY B1, `(.L_x_42) ;  /* 0x000000b000017945 */ /* 0x000fe20003800000 */
[----:B------:R-:W-:Y:S02]  /*4b50*/  ISETP.LT.OR P1, PT, R41, 0x9, !P3 ;  /* 0x000000092900780c */ /* 0x000fe40005f21670 */
[----:B------:R-:W-:-:S05]  /*4b60*/  F2FP.F16.E4M3.UNPACK_B R0, R0 ;  /* 0x00000000ff00723e */ /* 0x000fca00020006ff */
[----:B------:R-:W-:-:S05]  /*4b70*/  HADD2.F32 R0, -RZ, R0.H0_H0 ;  /* 0x20000000ff007230 */ /* 0x000fca0000004100 */
[----:B----4-:R-:W-:Y:S01]  /*4b80*/  FMUL R3, R0, UR40 ;  /* 0x0000002800037c20 */ /* 0x010fe20008400000 */
[----:B------:R-:W-:-:S03]  /*4b90*/  PRMT R0, RZ, 0x7610, R0 ;  /* 0x00007610ff007816 */ /* 0x000fc60000000000 */
[----:B------:R-:W-:-:S05]  /*4ba0*/  FFMA R3, R4, UR41, R3 ;  /* 0x0000002904037c23 */ /* 0x000fca0008000003 */
[----:B------:R-:W-:-:S05]  /*4bb0*/  F2FP.SATFINITE.E4M3.F32.PACK_AB_MERGE_C R3, RZ, R3, RZ ;  /* 0x00000003ff03723e */ /* 0x000fca00048070ff */
[----:B------:R4:W-:Y:S01]  /*4bc0*/  @!P0 STG.E.U8 desc[UR46][R26.64+0x1], R3 ;  /* 0x000001031a008986 */ /* 0x0009e2000c10112e */
[----:B------:R-:W-:Y:S05]  /*4bd0*/  @P1 BRA `(.L_x_43) ;  /* 0x0000000000041947 */ /* 0x000fea0003800000 */
[----:B------:R0:W5:Y:S02]  /*4be0*/  LDG.E.U8 R0, desc[UR46][R32.64+0x8] ;  /* 0x0000082e20007981 */ /* 0x000164000c1e1100 */
.L_x_43:
[----:B------:R-:W-:Y:S05]  /*4bf0*/  BSYNC B1 ;  /* 0x0000000000017941 */ /* 0x000fea0003800000 */
.L_x_42:
[----:B-----5:R-:W-:Y:S01]  /*4c00*/  LOP3.LUT R0, R0, 0xff, RZ, 0xc0, !PT ;  /* 0x000000ff00007812 */ /* 0x020fe200078ec0ff */
[----:B------:R-:W-:Y:S01]  /*4c10*/  BSSY B1, `(.L_x_44) ;  /* 0x000000b000017945 */ /* 0x000fe20003800000 */
[----:B------:R-:W-:Y:S02]  /*4c20*/  ISETP.LT.OR P0, PT, R41, 0xa, !P3 ;  /* 0x0000000a2900780c */ /* 0x000fe40005f01670 */
[----:B------:R-:W-:-:S05]  /*4c30*/  F2FP.F16.E4M3.UNPACK_B R0, R0 ;  /* 0x00000000ff00723e */ /* 0x000fca00020006ff */
[----:B------:R-:W-:-:S05]  /*4c40*/  HADD2.F32 R0, -RZ, R0.H0_H0 ;  /* 0x20000000ff007230 */ /* 0x000fca0000004100 */
[----:B------:R-:W-:-:S04]  /*4c50*/  FMUL R0, R0, UR40 ;  /* 0x0000002800007c20 */ /* 0x000fc80008400000 */
[----:B------:R-:W-:-:S05]  /*4c60*/  FFMA R0, R5, UR41, R0 ;  /* 0x0000002905007c23 */ /* 0x000fca0008000000 */
[----:B----4-:R-:W-:Y:S02]  /*4c70*/  F2FP.SATFINITE.E4M3.F32.PACK_AB_MERGE_C R3, RZ, R0, RZ ;  /* 0x00000000ff03723e */ /* 0x010fe400048070ff */
[----:B------:R-:W-:-:S03]  /*4c80*/  PRMT R0, RZ, 0x7610, R0 ;  /* 0x00007610ff007816 */ /* 0x000fc60000000000 */
[----:B------:R4:W-:Y:S01]  /*4c90*/  @!P1 STG.E.U8 desc[UR46][R24.64+0x8], R3 ;  /* 0x0000080318009986 */ /* 0x0009e2000c10112e */
[----:B------:R-:W-:Y:S05]  /*4ca0*/  @P0 BRA `(.L_x_45) ;  /* 0x0000000000040947 */ /* 0x000fea0003800000 */
[----:B------:R0:W5:Y:S02]  /*4cb0*/  LDG.E.U8 R0, desc[UR46][R32.64+0x9] ;  /* 0x0000092e20007981 */ /* 0x000164000c1e1100 */
.L_x_45:
[----:B------:R-:W-:Y:S05]  /*4cc0*/  BSYNC B1 ;  /* 0x0000000000017941 */ /* 0x000fea0003800000 */
.L_x_44:
        /* <DEDUP_REMOVED lines=12> */
.L_x_47:
[----:B------:R-:W-:Y:S05]  /*4d90*/  BSYNC B1 ;  /* 0x0000000000017941 */ /* 0x000fea0003800000 */
.L_x_46:
        /* <DEDUP_REMOVED lines=12> */
.L_x_49:
[----:B------:R-:W-:Y:S05]  /*4e60*/  BSYNC B1 ;  /* 0x0000000000017941 */ /* 0x000fea0003800000 */
.L_x_48:
        /* <DEDUP_REMOVED lines=10> */
[----:B----4-:R-:W-:-:S04]  /*4f10*/  IMAD.WIDE.U32 R2, R7, UR12, R38 ;  /* 0x0000000c07027c25 */ /* 0x010fc8000f8e0026 */
        /* <DEDUP_REMOVED lines=9> */
.L_x_51:
[----:B------:R-:W-:Y:S05]  /*4fb0*/  BSYNC B1 ;  /* 0x0000000000017941 */ /* 0x000fea0003800000 */
.L_x_50:
        /* <DEDUP_REMOVED lines=12> */
.L_x_53:
[----:B------:R-:W-:Y:S05]  /*5080*/  BSYNC B1 ;  /* 0x0000000000017941 */ /* 0x000fea0003800000 */
.L_x_52:
[----:B-----5:R-:W-:Y:S01]  /*5090*/  LOP3.LUT R0, R0, 0xff, RZ, 0xc0, !PT ;  /* 0x000000ff00007812 */ /* 0x020fe200078ec0ff */
[----:B------:R-:W-:Y:S01]  /*50a0*/  BSSY B1, `(.L_x_54) ;  /* 0x0000013000017945 */ /* 0x000fe20003800000 */
[----:B------:R-:W-:Y:S02]  /*50b0*/  IADD3 R7, P0, R36, 0x88, RZ ;  /* 0x0000008824077810 */ /* 0x000fe40007f1e0ff */
[----:B------:R-:W-:-:S03]  /*50c0*/  F2FP.F16.E4M3.UNPACK_B R0, R0 ;  /* 0x00000000ff00723e */ /* 0x000fc600020006ff */
[----:B------:R-:W-:Y:S01]  /*50d0*/  IMAD.X R36, RZ, RZ, R37, P0 ;  /* 0x000000ffff247224 */ /* 0x000fe200000e0625 */
[----:B------:R-:W-:Y:S01]  /*50e0*/  ISETP.GE.AND P0, PT, R42, 0x89, PT ;  /* 0x000000892a00780c */ /* 0x000fe20003f06270 */
[----:B------:R-:W-:Y:S02]  /*50f0*/  HADD2.F32 R0, -RZ, R0.H0_H0 ;  /* 0x20000000ff007230 */ /* 0x000fe40000004100 */
[----:B------:R-:W-:Y:S02]  /*5100*/  IMAD R36, R36, UR12, RZ ;  /* 0x0000000c24247c24 */ /* 0x000fe4000f8e02ff */
[----:B------:R-:W-:-:S04]  /*5110*/  IMAD.WIDE.U32 R38, R7, UR12, R38 ;  /* 0x0000000c07267c25 */ /* 0x000fc8000f8e0026 */
[----:B----4-:R-:W-:Y:S01]  /*5120*/  FMUL R5, R0, UR40 ;  /* 0x0000002800057c20 */ /* 0x010fe20008400000 */
[----:B------:R-:W-:Y:S01]  /*5130*/  PRMT R0, RZ, 0x7610, R0 ;  /* 0x00007610ff007816 */ /* 0x000fe20000000000 */
[----:B------:R-:W-:Y:S02]  /*5140*/  IMAD R7, R7, UR13, R36 ;  /* 0x0000000d07077c24 */ /* 0x000fe4000f8e0224 */
[----:B------:R-:W-:Y:S01]  /*5150*/  FFMA R5, R10, UR41, R5 ;  /* 0x000000290a057c23 */ /* 0x000fe20008000005 */
[----:B------:R-:W-:-:S04]  /*5160*/  IADD3 R4, P6, R38, UR14, RZ ;  /* 0x0000000e26047c10 */ /* 0x000fc8000ffde0ff */
[----:B------:R-:W-:Y:S02]  /*5170*/  F2FP.SATFINITE.E4M3.F32.PACK_AB_MERGE_C R9, RZ, R5, RZ ;  /* 0x00000005ff09723e */ /* 0x000fe400048070ff */
[----:B------:R-:W-:-:S03]  /*5180*/  IADD3.X R5, R39, UR15, R7, P6, !PT ;  /* 0x0000000f27057c10 */ /* 0x000fc6000b7fe407 */
[----:B------:R4:W-:Y:S01]  /*5190*/  @!P5 STG.E.U8 desc[UR46][R28.64+0x1], R9 ;  /* 0x000001091c00d986 */ /* 0x0009e2000c10112e */
[----:B------:R-:W-:-:S13]  /*51a0*/  ISETP.LT.OR P5, PT, R41, 0x1, !P0 ;  /* 0x000000012900780c */ /* 0x000fda00047a1670 */
[----:B----4-:R-:W-:Y:S05]  /*51b0*/  @P5 BRA `(.L_x_55) ;  /* 0x0000000000045947 */ /* 0x010fea0003800000 */
[----:B------:R4:W5:Y:S02]  /*51c0*/  LDG.E.U8 R0, desc[UR46][R4.64] ;  /* 0x0000002e04007981 */ /* 0x000964000c1e1100 */
.L_x_55:
[----:B------:R-:W-:Y:S05]  /*51d0*/  BSYNC B1 ;  /* 0x0000000000017941 */ /* 0x000fea0003800000 */
.L_x_54:
        /* <DEDUP_REMOVED lines=12> */
.L_x_57:
[----:B------:R-:W-:Y:S05]  /*52a0*/  BSYNC B1 ;  /* 0x0000000000017941 */ /* 0x000fea0003800000 */
.L_x_56:
[----:B-----5:R-:W-:Y:S01]  /*52b0*/  LOP3.LUT R0, R0, 0xff, RZ, 0xc0, !PT ;  /* 0x000000ff00007812 */ /* 0x020fe200078ec0ff */
[----:B------:R-:W-:Y:S01]  /*52c0*/  BSSY B1, `(.L_x_58) ;  /* 0x000000b000017945 */ /* 0x000fe20003800000 */
[----:B------:R-:W-:Y:S02]  /*52d0*/  ISETP.LT.OR P5, PT, R41, 0x9, !P1 ;  /* 0x000000092900780c */ /* 0x000fe40004fa1670 */
[----:B------:R-:W-:-:S05]  /*52e0*/  F2FP.F16.E4M3.UNPACK_B R0, R0 ;  /* 0x00000000ff00723e */ /* 0x000fca00020006ff */
[----:B------:R-:W-:-:S05]  /*52f0*/  HADD2.F32 R0, -RZ, R0.H0_H0 ;  /* 0x20000000ff007230 */ /* 0x000fca0000004100 */
[----:B0-----:R-:W-:Y:S01]  /*5300*/  FMUL R7, R0, UR40 ;  /* 0x0000002800077c20 */ /* 0x001fe20008400000 */
[----:B------:R-:W-:-:S03]  /*5310*/  PRMT R0, RZ, 0x7610, R0 ;  /* 0x00007610ff007816 */ /* 0x000fc60000000000 */
[----:B------:R-:W-:-:S05]  /*5320*/  FFMA R7, R12, UR41, R7 ;  /* 0x000000290c077c23 */ /* 0x000fca0008000007 */
[----:B------:R-:W-:-:S05]  /*5330*/  F2FP.SATFINITE.E4M3.F32.PACK_AB_MERGE_C R7, RZ, R7, RZ ;  /* 0x00000007ff07723e */ /* 0x000fca00048070ff */
[----:B------:R0:W-:Y:S01]  /*5340*/  @!P6 STG.E.U8 desc[UR46][R30.64+0x1], R7 ;  /* 0x000001071e00e986 */ /* 0x0001e2000c10112e */
[----:B------:R-:W-:Y:S05]  /*5350*/  @P5 BRA `(.L_x_59) ;  /* 0x0000000000045947 */ /* 0x000fea0003800000 */
[----:B------:R0:W5:Y:S02]  /*5360*/  LDG.E.U8 R0, desc[UR46][R2.64+0x8] ;  /* 0x0000082e02007981 */ /* 0x000164000c1e1100 */
.L_x_59:
[----:B------:R-:W-:Y:S05]  /*5370*/  BSYNC B1 ;  /* 0x0000000000017941 */ /* 0x000fea0003800000 */
.L_x_58:
[----:B-----5:R-:W-:Y:S01]  /*5380*/  LOP3.LUT R0, R0, 0xff, RZ, 0xc0, !PT ;  /* 0x000000ff00007812 */ /* 0x020fe200078ec0ff */
[----:B------:R-:W-:Y:S01]  /*5390*/  BSSY B1, `(.L_x_60) ;  /* 0x000000b000017945 */ /* 0x000fe20003800000 */
[----:B------:R-:W-:Y:S02]  /*53a0*/  ISETP.LT.OR P6, PT, R41, 0xa, !P1 ;  /* 0x0000000a2900780c */ /* 0x000fe40004fc1670 */
[----:B------:R-:W-:-:S05]  /*53b0*/  F2FP.F16.E4M3.UNPACK_B R0, R0 ;  /* 0x00000000ff00723e */ /* 0x000fca00020006ff */
[----:B------:R-:W-:-:S05]  /*53c0*/  HADD2.F32 R0, -RZ, R0.H0_H0 ;  /* 0x20000000ff007230 */ /* 0x000fca0000004100 */
[----:B------:R-:W-:-:S04]  /*53d0*/  FMUL R0, R0, UR40 ;  /* 0x0000002800007c20 */ /* 0x000fc80008400000 */
[----:B------:R-:W-:-:S05]  /*53e0*/  FFMA R0, R13, UR41, R0 ;  /* 0x000000290d007c23 */ /* 0x000fca0008000000 */
[----:B0-----:R-:W-:Y:S02]  /*53f0*/  F2FP.SATFINITE.E4M3.F32.PACK_AB_MERGE_C R7, RZ, R0, RZ ;  /* 0x00000000ff07723e */ /* 0x001fe400048070ff */
[----:B------:R-:W-:-:S03]  /*5400*/  PRMT R0, RZ, 0x7610, R0 ;  /* 0x00007610ff007816 */ /* 0x000fc60000000000 */
[----:B------:R0:W-:Y:S01]  /*5410*/  @!P5 STG.E.U8 desc[UR46][R28.64+0x8], R7 ;  /* 0x000008071c00d986 */ /* 0x0001e2000c10112e */
[----:B------:R-:W-:Y:S05]  /*5420*/  @P6 BRA `(.L_x_61) ;  /* 0x0000000000046947 */ /* 0x000fea0003800000 */
[----:B------:R0:W5:Y:S02]  /*5430*/  LDG.E.U8 R0, desc[UR46][R2.64+0x9] ;  /* 0x0000092e02007981 */ /* 0x000164000c1e1100 */
.L_x_61:
[----:B------:R-:W-:Y:S05]  /*5440*/  BSYNC B1 ;  /* 0x0000000000017941 */ /* 0x000fea0003800000 */
.L_x_60:
        /* <DEDUP_REMOVED lines=12> */
.L_x_63:
[----:B------:R-:W-:Y:S05]  /*5510*/  BSYNC B1 ;  /* 0x0000000000017941 */ /* 0x000fea0003800000 */
.L_x_62:
        /* <DEDUP_REMOVED lines=12> */
.L_x_65:
[----:B------:R-:W-:Y:S05]  /*55e0*/  BSYNC B1 ;  /* 0x0000000000017941 */ /* 0x000fea0003800000 */
.L_x_64:
        /* <DEDUP_REMOVED lines=12> */
.L_x_67:
[----:B------:R-:W-:Y:S05]  /*56b0*/  BSYNC B1 ;  /* 0x0000000000017941 */ /* 0x000fea0003800000 */
.L_x_66:
        /* <DEDUP_REMOVED lines=12> */
.L_x_69:
[----:B------:R-:W-:Y:S05]  /*5780*/  BSYNC B1 ;  /* 0x0000000000017941 */ /* 0x000fea0003800000 */
.L_x_68:
        /* <DEDUP_REMOVED lines=12> */
.L_x_71:
[----:B------:R-:W-:Y:S05]  /*5850*/  BSYNC B1 ;  /* 0x0000000000017941 */ /* 0x000fea0003800000 */
.L_x_70:
        /* <DEDUP_REMOVED lines=12> */
.L_x_73:
[----:B------:R-:W-:Y:S05]  /*5920*/  BSYNC B1 ;  /* 0x0000000000017941 */ /* 0x000fea0003800000 */
.L_x_72:
        /* <DEDUP_REMOVED lines=12> */
.L_x_75:
[----:B------:R-:W-:Y:S05]  /*59f0*/  BSYNC B1 ;  /* 0x0000000000017941 */ /* 0x000fea0003800000 */
.L_x_74:
        /* <DEDUP_REMOVED lines=12> */
.L_x_77:
[----:B------:R-:W-:Y:S05]  /*5ac0*/  BSYNC B1 ;  /* 0x0000000000017941 */ /* 0x000fea0003800000 */
.L_x_76:
        /* <DEDUP_REMOVED lines=12> */
.L_x_79:
[----:B------:R-:W-:Y:S05]  /*5b90*/  BSYNC B1 ;  /* 0x0000000000017941 */ /* 0x000fea0003800000 */
.L_x_78:
        /* <DEDUP_REMOVED lines=12> */
.L_x_81:
[----:B------:R-:W-:Y:S05]  /*5c60*/  BSYNC B1 ;  /* 0x0000000000017941 */ /* 0x000fea0003800000 */
.L_x_80:
        /* <DEDUP_REMOVED lines=12> */
.L_x_83:
[----:B------:R-:W-:Y:S05]  /*5d30*/  BSYNC B1 ;  /* 0x0000000000017941 */ /* 0x000fea0003800000 */
.L_x_82:
        /* <DEDUP_REMOVED lines=12> */
.L_x_85:
[----:B------:R-:W-:Y:S05]  /*5e00*/  BSYNC B1 ;  /* 0x0000000000017941 */ /* 0x000fea0003800000 */
.L_x_84:
        /* <DEDUP_REMOVED lines=12> */
.L_x_87:
[----:B------:R-:W-:Y:S05]  /*5ed0*/  BSYNC B1 ;  /* 0x0000000000017941 */ /* 0x000fea0003800000 */
.L_x_86:
        /* <DEDUP_REMOVED lines=12> */
.L_x_89:
[----:B------:R-:W-:Y:S05]  /*5fa0*/  BSYNC B1 ;  /* 0x0000000000017941 */ /* 0x000fea0003800000 */
.L_x_88:
        /* <DEDUP_REMOVED lines=12> */
.L_x_91:
[----:B------:R-:W-:Y:S05]  /*6070*/  BSYNC B1 ;  /* 0x0000000000017941 */ /* 0x000fea0003800000 */
.L_x_90:
        /* <DEDUP_REMOVED lines=12> */
.L_x_93:
[----:B------:R-:W-:Y:S05]  /*6140*/  BSYNC B1 ;  /* 0x0000000000017941 */ /* 0x000fea0003800000 */
.L_x_92:
        /* <DEDUP_REMOVED lines=12> */
.L_x_95:
[----:B------:R-:W-:Y:S05]  /*6210*/  BSYNC B1 ;  /* 0x0000000000017941 */ /* 0x000fea0003800000 */
.L_x_94:
        /* <DEDUP_REMOVED lines=12> */
.L_x_97:
[----:B------:R-:W-:Y:S05]  /*62e0*/  BSYNC B1 ;  /* 0x0000000000017941 */ /* 0x000fea0003800000 */
.L_x_96:
        /* <DEDUP_REMOVED lines=12> */
.L_x_99:
[----:B------:R-:W-:Y:S05]  /*63b0*/  BSYNC B1 ;  /* 0x0000000000017941 */ /* 0x000fea0003800000 */
.L_x_98:
        /* <DEDUP_REMOVED lines=12> */
.L_x_101:
[----:B------:R-:W-:Y:S05]  /*6480*/  BSYNC B1 ;  /* 0x0000000000017941 */ /* 0x000fea0003800000 */
.L_x_100:
        /* <DEDUP_REMOVED lines=12> */
.L_x_103:
[----:B------:R-:W-:Y:S05]  /*6550*/  BSYNC B1 ;  /* 0x0000000000017941 */ /* 0x000fea0003800000 */
.L_x_102:
        /* <DEDUP_REMOVED lines=12> */
.L_x_105:
[----:B------:R-:W-:Y:S05]  /*6620*/  BSYNC B1 ;  /* 0x0000000000017941 */ /* 0x000fea0003800000 */
.L_x_104:
        /* <DEDUP_REMOVED lines=12> */
.L_x_107:
[----:B------:R-:W-:Y:S05]  /*66f0*/  BSYNC B1 ;  /* 0x0000000000017941 */ /* 0x000fea0003800000 */
.L_x_106:
        /* <DEDUP_REMOVED lines=12> */
.L_x_109:
[----:B------:R-:W-:Y:S05]  /*67c0*/  BSYNC B1 ;  /* 0x0000000000017941 */ /* 0x000fea0003800000 */
.L_x_108:
        /* <DEDUP_REMOVED lines=12> */
.L_x_111:
[----:B------:R-:W-:Y:S05]  /*6890*/  BSYNC B1 ;  /* 0x0000000000017941 */ /* 0x000fea0003800000 */
.L_x_110:
        /* <DEDUP_REMOVED lines=12> */
.L_x_113:
[----:B------:R-:W-:Y:S05]  /*6960*/  BSYNC B1 ;  /* 0x0000000000017941 */ /* 0x000fea0003800000 */
.L_x_112:
        /* <DEDUP_REMOVED lines=12> */
.L_x_115:
[----:B------:R-:W-:Y:S05]  /*6a30*/  BSYNC B1 ;  /* 0x0000000000017941 */ /* 0x000fea0003800000 */
.L_x_114:
        /* <DEDUP_REMOVED lines=12> */
.L_x_117:
[----:B------:R-:W-:Y:S05]  /*6b00*/  BSYNC B1 ;  /* 0x0000000000017941 */ /* 0x000fea0003800000 */
.L_x_116:
        /* <DEDUP_REMOVED lines=12> */
.L_x_119:
[----:B------:R-:W-:Y:S05]  /*6bd0*/  BSYNC B1 ;  /* 0x0000000000017941 */ /* 0x000fea0003800000 */
.L_x_118:
        /* <DEDUP_REMOVED lines=12> */
.L_x_121:
[----:B------:R-:W-:Y:S05]  /*6ca0*/  BSYNC B1 ;  /* 0x0000000000017941 */ /* 0x000fea0003800000 */
.L_x_120:
        /* <DEDUP_REMOVED lines=12> */
.L_x_123:
[----:B------:R-:W-:Y:S05]  /*6d70*/  BSYNC B1 ;  /* 0x0000000000017941 */ /* 0x000fea0003800000 */
.L_x_122:
        /* <DEDUP_REMOVED lines=12> */
.L_x_125:
[----:B------:R-:W-:Y:S05]  /*6e40*/  BSYNC B1 ;  /* 0x0000000000017941 */ /* 0x000fea0003800000 */
.L_x_124:
        /* <DEDUP_REMOVED lines=12> */
.L_x_127:
[----:B------:R-:W-:Y:S05]  /*6f10*/  BSYNC B1 ;  /* 0x0000000000017941 */ /* 0x000fea0003800000 */
.L_x_126:
        /* <DEDUP_REMOVED lines=12> */
.L_x_129:
[----:B------:R-:W-:Y:S05]  /*6fe0*/  BSYNC B1 ;  /* 0x0000000000017941 */ /* 0x000fea0003800000 */
.L_x_128:
        /* <DEDUP_REMOVED lines=12> */
.L_x_131:
[----:B------:R-:W-:Y:S05]  /*70b0*/  BSYNC B1 ;  /* 0x0000000000017941 */ /* 0x000fea0003800000 */
.L_x_130:
        /* <DEDUP_REMOVED lines=12> */
.L_x_133:
[----:B------:R-:W-:Y:S05]  /*7180*/  BSYNC B1 ;  /* 0x0000000000017941 */ /* 0x000fea0003800000 */
.L_x_132:
        /* <DEDUP_REMOVED lines=12> */
.L_x_135:
[----:B------:R-:W-:Y:S05]  /*7250*/  BSYNC B1 ;  /* 0x0000000000017941 */ /* 0x000fea0003800000 */
.L_x_134:
        /* <DEDUP_REMOVED lines=12> */
.L_x_137:
[----:B------:R-:W-:Y:S05]  /*7320*/  BSYNC B1 ;  /* 0x0000000000017941 */ /* 0x000fea0003800000 */
.L_x_136:
        /* <DEDUP_REMOVED lines=12> */
.L_x_139:
[----:B------:R-:W-:Y:S05]  /*73f0*/  BSYNC B1 ;  /* 0x0000000000017941 */ /* 0x000fea0003800000 */
.L_x_138:
        /* <DEDUP_REMOVED lines=12> */
.L_x_141:
[----:B------:R-:W-:Y:S05]  /*74c0*/  BSYNC B1 ;  /* 0x0000000000017941 */ /* 0x000fea0003800000 */
.L_x_140:
        /* <DEDUP_REMOVED lines=12> */
.L_x_143:
[----:B------:R-:W-:Y:S05]  /*7590*/  BSYNC B1 ;  /* 0x0000000000017941 */ /* 0x000fea0003800000 */
.L_x_142:
        /* <DEDUP_REMOVED lines=12> */
.L_x_145:
[----:B------:R-:W-:Y:S05]  /*7660*/  BSYNC B1 ;  /* 0x0000000000017941 */ /* 0x000fea0003800000 */
.L_x_144:
        /* <DEDUP_REMOVED lines=12> */
.L_x_147:
[----:B------:R-:W-:Y:S05]  /*7730*/  BSYNC B1 ;  /* 0x0000000000017941 */ /* 0x000fea0003800000 */
.L_x_146:
        /* <DEDUP_REMOVED lines=12> */
.L_x_149:
[----:B------:R-:W-:Y:S05]  /*7800*/  BSYNC B1 ;  /* 0x0000000000017941 */ /* 0x000fea0003800000 */
.L_x_148:
        /* <DEDUP_REMOVED lines=12> */
.L_x_151:
[----:B------:R-:W-:Y:S05]  /*78d0*/  BSYNC B1 ;  /* 0x0000000000017941 */ /* 0x000fea0003800000 */
.L_x_150:
        /* <DEDUP_REMOVED lines=12> */
.L_x_153:
[----:B------:R-:W-:Y:S05]  /*79a0*/  BSYNC B1 ;  /* 0x0000000000017941 */ /* 0x000fea0003800000 */
.L_x_152:
        /* <DEDUP_REMOVED lines=12> */
.L_x_155:
[----:B------:R-:W-:Y:S05]  /*7a70*/  BSYNC B1 ;  /* 0x0000000000017941 */ /* 0x000fea0003800000 */
.L_x_154:
        /* <DEDUP_REMOVED lines=12> */
.L_x_157:
[----:B------:R-:W-:Y:S05]  /*7b40*/  BSYNC B1 ;  /* 0x0000000000017941 */ /* 0x000fea0003800000 */
.L_x_156:
        /* <DEDUP_REMOVED lines=12> */
.L_x_159:
[----:B------:R-:W-:Y:S05]  /*7c10*/  BSYNC B1 ;  /* 0x0000000000017941 */ /* 0x000fea0003800000 */
.L_x_158:
        /* <DEDUP_REMOVED lines=12> */
.L_x_161:
[----:B------:R-:W-:Y:S05]  /*7ce0*/  BSYNC B1 ;  /* 0x0000000000017941 */ /* 0x000fea0003800000 */
.L_x_160:
        /* <DEDUP_REMOVED lines=12> */
.L_x_163:
[----:B------:R-:W-:Y:S05]  /*7db0*/  BSYNC B1 ;  /* 0x0000000000017941 */ /* 0x000fea0003800000 */
.L_x_162:
        /* <DEDUP_REMOVED lines=12> */
.L_x_165:
[----:B------:R-:W-:Y:S05]  /*7e80*/  BSYNC B1 ;  /* 0x0000000000017941 */ /* 0x000fea0003800000 */
.L_x_164:
        /* <DEDUP_REMOVED lines=12> */
.L_x_167:
[----:B------:R-:W-:Y:S05]  /*7f50*/  BSYNC B1 ;  /* 0x0000000000017941 */ /* 0x000fea0003800000 */
.L_x_166:
        /* <DEDUP_REMOVED lines=12> */
.L_x_169:
[----:B------:R-:W-:Y:S05]  /*8020*/  BSYNC B1 ;  /* 0x0000000000017941 */ /* 0x000fea0003800000 */
.L_x_168:
        /* <DEDUP_REMOVED lines=12> */
.L_x_171:
[----:B------:R-:W-:Y:S05]  /*80f0*/  BSYNC B1 ;  /* 0x0000000000017941 */ /* 0x000fea0003800000 */
.L_x_170:
        /* <DEDUP_REMOVED lines=12> */
.L_x_173:
[----:B------:R-:W-:Y:S05]  /*81c0*/  BSYNC B1 ;  /* 0x0000000000017941 */ /* 0x000fea0003800000 */
.L_x_172:
        /* <DEDUP_REMOVED lines=12> */
.L_x_175:
[----:B------:R-:W-:Y:S05]  /*8290*/  BSYNC B1 ;  /* 0x0000000000017941 */ /* 0x000fea0003800000 */
.L_x_174:
        /* <DEDUP_REMOVED lines=12> */
.L_x_177:
[----:B------:R-:W-:Y:S05]  /*8360*/  BSYNC B1 ;  /* 0x0000000000017941 */ /* 0x000fea0003800000 */
.L_x_176:
        /* <DEDUP_REMOVED lines=12> */
.L_x_179:
[----:B------:R-:W-:Y:S05]  /*8430*/  BSYNC B1 ;  /* 0x0000000000017941 */ /* 0x000fea0003800000 */
.L_x_178:
        /* <DEDUP_REMOVED lines=12> */
.L_x_181:
[----:B------:R-:W-:Y:S05]  /*8500*/  BSYNC B1 ;  /* 0x0000000000017941 */ /* 0x000fea0003800000 */
.L_x_180:
        /* <DEDUP_REMOVED lines=12> */
.L_x_183:
[----:B------:R-:W-:Y:S05]  /*85d0*/  BSYNC B1 ;  /* 0x0000000000017941 */ /* 0x000fea0003800000 */
.L_x_182:
        /* <DEDUP_REMOVED lines=12> */
.L_x_185:
[----:B------:R-:W-:Y:S05]  /*86a0*/  BSYNC B1 ;  /* 0x0000000000017941 */ /* 0x000fea0003800000 */
.L_x_184:
        /* <DEDUP_REMOVED lines=12> */
.L_x_187:
[----:B------:R-:W-:Y:S05]  /*8770*/  BSYNC B1 ;  /* 0x0000000000017941 */ /* 0x000fea0003800000 */
.L_x_186:
        /* <DEDUP_REMOVED lines=12> */
.L_x_189:
[----:B------:R-:W-:Y:S05]  /*8840*/  BSYNC B1 ;  /* 0x0000000000017941 */ /* 0x000fea0003800000 */
.L_x_188:
        /* <DEDUP_REMOVED lines=12> */
.L_x_191:
[----:B------:R-:W-:Y:S05]  /*8910*/  BSYNC B1 ;  /* 0x0000000000017941 */ /* 0x000fea0003800000 */
.L_x_190:
        /* <DEDUP_REMOVED lines=12> */
.L_x_193:
[----:B------:R-:W-:Y:S05]  /*89e0*/  BSYNC B1 ;  /* 0x0000000000017941 */ /* 0x000fea0003800000 */
.L_x_192:
        /* <DEDUP_REMOVED lines=12> */
.L_x_195:
[----:B------:R-:W-:Y:S05]  /*8ab0*/  BSYNC B1 ;  /* 0x0000000000017941 */ /* 0x000fea0003800000 */
.L_x_194:
        /* <DEDUP_REMOVED lines=12> */
.L_x_197:
[----:B------:R-:W-:Y:S05]  /*8b80*/  BSYNC B1 ;  /* 0x0000000000017941 */ /* 0x000fea0003800000 */
.L_x_196:
        /* <DEDUP_REMOVED lines=12> */
.L_x_199:
[----:B------:R-:W-:Y:S05]  /*8c50*/  BSYNC B1 ;  /* 0x0000000000017941 */ /* 0x000fea0003800000 */
.L_x_198:
        /* <DEDUP_REMOVED lines=12> */
.L_x_201:
[----:B------:R-:W-:Y:S05]  /*8d20*/  BSYNC B1 ;  /* 0x0000000000017941 */ /* 0x000fea0003800000 */
.L_x_200:
        /* <DEDUP_REMOVED lines=12> */
.L_x_203:
[----:B------:R-:W-:Y:S05]  /*8df0*/  BSYNC B1 ;  /* 0x0000000000017941 */ /* 0x000fea0003800000 */
.L_x_202:
        /* <DEDUP_REMOVED lines=12> */
.L_x_205:
[----:B------:R-:W-:Y:S05]  /*8ec0*/  BSYNC B1 ;  /* 0x0000000000017941 */ /* 0x000fea0003800000 */
.L_x_204:
        /* <DEDUP_REMOVED lines=12> */
.L_x_207:
[----:B------:R-:W-:Y:S05]  /*8f90*/  BSYNC B1 ;  /* 0x0000000000017941 */ /* 0x000fea0003800000 */
.L_x_206:
        /* <DEDUP_REMOVED lines=12> */
.L_x_209:
[----:B------:R-:W-:Y:S05]  /*9060*/  BSYNC B1 ;  /* 0x0000000000017941 */ /* 0x000fea0003800000 */
.L_x_208:
        /* <DEDUP_REMOVED lines=12> */
.L_x_211:
[----:B------:R-:W-:Y:S05]  /*9130*/  BSYNC B1 ;  /* 0x0000000000017941 */ /* 0x000fea0003800000 */
.L_x_210:
        /* <DEDUP_REMOVED lines=12> */
.L_x_213:
[----:B------:R-:W-:Y:S05]  /*9200*/  BSYNC B1 ;  /* 0x0000000000017941 */ /* 0x000fea0003800000 */
.L_x_212:
        /* <DEDUP_REMOVED lines=12> */
.L_x_215:
[----:B------:R-:W-:Y:S05]  /*92d0*/  BSYNC B1 ;  /* 0x0000000000017941 */ /* 0x000fea0003800000 */
.L_x_214:
        /* <DEDUP_REMOVED lines=12> */
.L_x_217:
[----:B------:R-:W-:Y:S05]  /*93a0*/  BSYNC B1 ;  /* 0x0000000000017941 */ /* 0x000fea0003800000 */
.L_x_216:
        /* <DEDUP_REMOVED lines=12> */
.L_x_219:
[----:B------:R-:W-:Y:S05]  /*9470*/  BSYNC B1 ;  /* 0x0000000000017941 */ /* 0x000fea0003800000 */
.L_x_218:
        /* <DEDUP_REMOVED lines=12> */
.L_x_221:
[----:B------:R-:W-:Y:S05]  /*9540*/  BSYNC B1 ;  /* 0x0000000000017941 */ /* 0x000fea0003800000 */
.L_x_220:
        /* <DEDUP_REMOVED lines=12> */
.L_x_223:
[----:B------:R-:W-:Y:S05]  /*9610*/  BSYNC B1 ;  /* 0x0000000000017941 */ /* 0x000fea0003800000 */
.L_x_222:
        /* <DEDUP_REMOVED lines=12> */
.L_x_225:
[----:B------:R-:W-:Y:S05]  /*96e0*/  BSYNC B1 ;  /* 0x0000000000017941 */ /* 0x000fea0003800000 */
.L_x_224:
        /* <DEDUP_REMOVED lines=12> */
.L_x_227:
[----:B------:R-:W-:Y:S05]  /*97b0*/  BSYNC B1 ;  /* 0x0000000000017941 */ /* 0x000fea0003800000 */
.L_x_226:
        /* <DEDUP_REMOVED lines=12> */
.L_x_229:
[----:B------:R-:W-:Y:S05]  /*9880*/  BSYNC B1 ;  /* 0x0000000000017941 */ /* 0x000fea0003800000 */
.L_x_228:
        /* <DEDUP_REMOVED lines=12> */
.L_x_231:
[----:B------:R-:W-:Y:S05]  /*9950*/  BSYNC B1 ;  /* 0x0000000000017941 */ /* 0x000fea0003800000 */
.L_x_230:
        /* <DEDUP_REMOVED lines=12> */
.L_x_233:
[----:B------:R-:W-:Y:S05]  /*9a20*/  BSYNC B1 ;  /* 0x0000000000017941 */ /* 0x000fea0003800000 */
.L_x_232:
        /* <DEDUP_REMOVED lines=12> */
.L_x_235:
[----:B------:R-:W-:Y:S05]  /*9af0*/  BSYNC B1 ;  /* 0x0000000000017941 */ /* 0x000fea0003800000 */
.L_x_234:
        /* <DEDUP_REMOVED lines=12> */
.L_x_237:
[----:B------:R-:W-:Y:S05]  /*9bc0*/  BSYNC B1 ;  /* 0x0000000000017941 */ /* 0x000fea0003800000 */
.L_x_236:
        /* <DEDUP_REMOVED lines=12> */
.L_x_239:
[----:B------:R-:W-:Y:S05]  /*9c90*/  BSYNC B1 ;  /* 0x0000000000017941 */ /* 0x000fea0003800000 */
.L_x_238:
        /* <DEDUP_REMOVED lines=12> */
.L_x_241:
[----:B------:R-:W-:Y:S05]  /*9d60*/  BSYNC B1 ;  /* 0x0000000000017941 */ /* 0x000fea0003800000 */
.L_x_240:
        /* <DEDUP_REMOVED lines=12> */
.L_x_243:
[----:B------:R-:W-:Y:S05]  /*9e30*/  BSYNC B1 ;  /* 0x0000000000017941 */ /* 0x000fea0003800000 */
.L_x_242:
        /* <DEDUP_REMOVED lines=12> */
.L_x_245:
[----:B------:R-:W-:Y:S05]  /*9f00*/  BSYNC B1 ;  /* 0x0000000000017941 */ /* 0x000fea0003800000 */
.L_x_244:
        /* <DEDUP_REMOVED lines=12> */
.L_x_247:
[----:B------:R-:W-:Y:S05]  /*9fd0*/  BSYNC B1 ;  /* 0x0000000000017941 */ /* 0x000fea0003800000 */
.L_x_246:
        /* <DEDUP_REMOVED lines=12> */
.L_x_249:
[----:B------:R-:W-:Y:S05]  /*a0a0*/  BSYNC B1 ;  /* 0x0000000000017941 */ /* 0x000fea0003800000 */
.L_x_248:
        /* <DEDUP_REMOVED lines=12> */
.L_x_251:
[----:B------:R-:W-:Y:S05]  /*a170*/  BSYNC B1 ;  /* 0x0000000000017941 */ /* 0x000fea0003800000 */
.L_x_250:
        /* <DEDUP_REMOVED lines=12> */
.L_x_253:
[----:B------:R-:W-:Y:S05]  /*a240*/  BSYNC B1 ;  /* 0x0000000000017941 */ /* 0x000fea0003800000 */
.L_x_252:
        /* <DEDUP_REMOVED lines=12> */
.L_x_255:
[----:B------:R-:W-:Y:S05]  /*a310*/  BSYNC B1 ;  /* 0x0000000000017941 */ /* 0x000fea0003800000 */
.L_x_254:
        /* <DEDUP_REMOVED lines=12> */
.L_x_257:
[----:B------:R-:W-:Y:S05]  /*a3e0*/  BSYNC B1 ;  /* 0x0000000000017941 */ /* 0x000fea0003800000 */
.L_x_256:
[----:B------:R-:W-:Y:S05]  /*a3f0*/  @P0 BRA `(.L_x_258) ;  /* 0x0000001c00300947 */ /* 0x000fea0003800000 */
[----:B-----5:R-:W-:-:S04]  /*a400*/  LOP3.LUT R0, R0, 0xff, RZ, 0xc0, !PT ;  /* 0x000000ff00007812 */ /* 0x020fc800078ec0ff */
[----:B------:R-:W-:-:S05]  /*a410*/  F2FP.F16.E4M3.UNPACK_B R0, R0 ;  /* 0x00000000ff00723e */ /* 0x000fca00020006ff */
[----:B------:R-:W-:-:S05]  /*a420*/  HADD2.F32 R0, -RZ, R0.H0_H0 ;  /* 0x20000000ff007230 */ /* 0x000fca0000004100 */
[----:B0-----:R-:W-:-:S04]  /*a430*/  FMUL R3, R0, UR40 ;  /* 0x0000002800037c20 */ /* 0x001fc80008400000 */
[----:B------:R-:W-:-:S05]  /*a440*/  FFMA R3, R224, UR41, R3 ;  /* 0x00000029e0037c23 */ /* 0x000fca0008000003 */
[----:B------:R-:W-:-:S05]  /*a450*/  F2FP.SATFINITE.E4M3.F32.PACK_AB_MERGE_C R3, RZ, R3, RZ ;  /* 0x00000003ff03723e */ /* 0x000fca00048070ff */
[----:B------:R0:W-:Y:S01]  /*a460*/  STG.E.U8 desc[UR46][R30.64+0x69], R3 ;  /* 0x000069031e007986 */ /* 0x0001e2000c10112e */
[----:B------:R-:W-:Y:S05]  /*a470*/  BRA `(.L_x_258) ;  /* 0x0000001c00107947 */ /* 0x000fea0003800000 */
.L_x_33:
[----:B------:R-:W-:Y:S01]  /*a480*/  ISETP.GE.AND P3, PT, R42, 0x1, PT ;  /* 0x000000012a00780c */ /* 0x000fe20003f66270 */
[----:B------:R-:W-:Y:S01]  /*a490*/  FMUL R0, R0, UR41 ;  /* 0x0000002900007c20 */ /* 0x000fe20008400000 */
[----:B------:R-:W-:Y:S01]  /*a4a0*/  FMUL R2, R2, UR41 ;  /* 0x0000002902027c20 */ /* 0x000fe20008400000 */
[----:B------:R-:W-:Y:S01]  /*a4b0*/  ISETP.GE.AND P2, PT, R42, 0x9, PT ;  /* 0x000000092a00780c */ /* 0x000fe20003f46270 */
[----:B------:R-:W-:Y:S01]  /*a4c0*/  FMUL R3, R3, UR41 ;  /* 0x0000002903037c20 */ /* 0x000fe20008400000 */
[C---:B------:R-:W-:Y:S01]  /*a4d0*/  ISETP.LT.OR P0, PT, R41.reuse, 0x1, !P3 ;  /* 0x000000012900780c */ /* 0x040fe20005f01670 */
[----:B------:R-:W-:Y:S01]  /*a4e0*/  FMUL R4, R4, UR41 ;  /* 0x0000002904047c20 */ /* 0x000fe20008400000 */
[----:B------:R-:W-:Y:S01]  /*a4f0*/  ISETP.LT.OR P6, PT, R41, 0x2, !P3 ;  /* 0x000000022900780c */ /* 0x000fe20005fc1670 */
[----:B------:R-:W-:Y:S01]  /*a500*/  FMUL R5, R5, UR41 ;  /* 0x0000002905057c20 */ /* 0x000fe20008400000 */
[----:B------:R-:W-:Y:S01]  /*a510*/  F2FP.SATFINITE.E4M3.F32.PACK_AB_MERGE_C R33, RZ, R0, RZ ;  /* 0x00000000ff21723e */ /* 0x000fe200048070ff */
[----:B------:R-:W-:Y:S01]  /*a520*/  FMUL R6, R6, UR41 ;  /* 0x0000002906067c20 */ /* 0x000fe20008400000 */
[----:B------:R-:W-:Y:S01]  /*a530*/  F2FP.SATFINITE.E4M3.F32.PACK_AB_MERGE_C R35, RZ, R2, RZ ;  /* 0x00000002ff23723e */ /* 0x000fe200048070ff */
[----:B------:R-:W-:Y:S01]  /*a540*/  FMUL R7, R7, UR41 ;  /* 0x0000002907077c20 */ /* 0x000fe20008400000 */
[C---:B------:R-:W-:Y:S01]  /*a550*/  ISETP.LT.OR P1, PT, R41.reuse, 0x2, !P2 ;  /* 0x000000022900780c */ /* 0x040fe20005721670 */
[----:B------:R-:W-:Y:S01]  /*a560*/  FMUL R8, R8, UR41 ;  /* 0x0000002908087c20 */ /* 0x000fe20008400000 */
[----:B------:R-:W-:Y:S01]  /*a570*/  ISETP.LT.OR P5, PT, R41, 0x9, !P3 ;  /* 0x000000092900780c */ /* 0x000fe20005fa1670 */
[----:B------:R-:W-:Y:S01]  /*a580*/  FMUL R9, R9, UR41 ;  /* 0x0000002909097c20 */ /* 0x000fe20008400000 */
[----:B------:R-:W-:Y:S01]  /*a590*/  F2FP.SATFINITE.E4M3.F32.PACK_AB_MERGE_C R3, RZ, R3, RZ ;  /* 0x00000003ff03723e */ /* 0x000fe200048070ff */
[----:B------:R0:W-:Y:S01]  /*a5a0*/  @!P0 STG.E.U8 desc[UR46][R24.64], R33 ;  /* 0x0000002118008986 */ /* 0x0001e2000c10112e */
[C---:B------:R-:W-:Y:S01]  /*a5b0*/  ISETP.LT.OR P0, PT, R41.reuse, 0x1, !P2 ;  /* 0x000000012900780c */ /* 0x040fe20005701670 */
[----:B------:R-:W-:Y:S01]  /*a5c0*/  FMUL R10, R10, UR41 ;  /* 0x000000290a0a7c20 */ /* 0x000fe20008400000 */
[----:B------:R-:W-:Y:S01]  /*a5d0*/  F2FP.SATFINITE.E4M3.F32.PACK_AB_MERGE_C R5, RZ, R5, RZ ;  /* 0x00000005ff05723e */ /* 0x000fe200048070ff */
[----:B------:R-:W-:Y:S01]  /*a5e0*/  @!P6 STG.E.U8 desc[UR46][R24.64+0x1], R35 ;  /* 0x000001231800e986 */ /* 0x000fe2000c10112e */
[----:B------:R-:W-:Y:S01]  /*a5f0*/  ISETP.LT.OR P6, PT, R41, 0xa, !P3 ;  /* 0x0000000a2900780c */ /* 0x000fe20005fc1670 */
[----:B------:R-:W-:Y:S01]  /*a600*/  FMUL R11, R11, UR41 ;  /* 0x000000290b0b7c20 */ /* 0x000fe20008400000 */
[----:B------:R-:W-:Y:S01]  /*a610*/  F2FP.SATFINITE.E4M3.F32.PACK_AB_MERGE_C R37, RZ, R6, RZ ;  /* 0x00000006ff25723e */ /* 0x000fe200048070ff */
[----:B------:R-:W-:Y:S01]  /*a620*/  FMUL R12, R12, UR41 ;  /* 0x000000290c0c7c20 */ /* 0x000fe20008400000 */
[----:B------:R-:W-:Y:S01]  /*a630*/  F2FP.SATFINITE.E4M3.F32.PACK_AB_MERGE_C R7, RZ, R7, RZ ;  /* 0x00000007ff07723e */ /* 0x000fe200048070ff */
[----:B------:R-:W-:Y:S01]  /*a640*/  FMUL R13, R13, UR41 ;  /* 0x000000290d0d7c20 */ /* 0x000fe20008400000 */
[----:B------:R-:W-:Y:S01]  /*a650*/  F2FP.SATFINITE.E4M3.F32.PACK_AB_MERGE_C R9, RZ, R9, RZ ;  /* 0x00000009ff09723e */ /* 0x000fe200048070ff */
[----:B------:R-:W-:Y:S01]  /*a660*/  FMUL R14, R14, UR41 ;  /* 0x000000290e0e7c20 */ /* 0x000fe20008400000 */
[----:B0-----:R-:W-:Y:S01]  /*a670*/  F2FP.SATFINITE.E4M3.F32.PACK_AB_MERGE_C R33, RZ, R4, RZ ;  /* 0x00000004ff21723e */ /* 0x001fe200048070ff */
[----:B------:R0:W-:Y:S01]  /*a680*/  @!P0 STG.E.U8 desc[UR46][R26.64], R3 ;  /* 0x000000031a008986 */ /* 0x0001e2000c10112e */
[----:B------:R-:W-:Y:S01]  /*a690*/  ISETP.LT.OR P0, PT, R41, 0x9, !P2 ;  /* 0x000000092900780c */ /* 0x000fe20005701670 */
[----:B------:R-:W-:Y:S01]  /*a6a0*/  FMUL R15, R15, UR41 ;  /* 0x000000290f0f7c20 */ /* 0x000fe20008400000 */
[----:B------:R-:W-:Y:S01]  /*a6b0*/  F2FP.SATFINITE.E4M3.F32.PACK_AB_MERGE_C R11, RZ, R11, RZ ;  /* 0x0000000bff0b723e */ /* 0x000fe200048070ff */
[----:B------:R-:W-:Y:S01]  /*a6c0*/  @!P1 STG.E.U8 desc[UR46][R26.64+0x1], R33 ;  /* 0x000001211a009986 */ /* 0x000fe2000c10112e */
[----:B------:R-:W-:Y:S01]  /*a6d0*/  ISETP.GE.AND P1, PT, R42, 0x81, PT ;  /* 0x000000812a00780c */ /* 0x000fe20003f26270 */
[----:B------:R-:W-:Y:S01]  /*a6e0*/  FMUL R16, R16, UR41 ;  /* 0x0000002910107c20 */ /* 0x000fe20008400000 */
[----:B------:R-:W-:Y:S01]  /*a6f0*/  F2FP.SATFINITE.E4M3.F32.PACK_AB_MERGE_C R13, RZ, R13, RZ ;  /* 0x0000000dff0d723e */ /* 0x000fe200048070ff */
[----:B------:R1:W-:Y:S01]  /*a700*/  @!P5 STG.E.U8 desc[UR46][R24.64+0x8], R5 ;  /* 0x000008051800d986 */ /* 0x0003e2000c10112e */
[----:B------:R-:W-:Y:S01]  /*a710*/  ISETP.LT.OR P5, PT, R41, 0xa, !P2 ;  /* 0x0000000a2900780c */ /* 0x000fe200057a1670 */
[----:B------:R-:W-:Y:S01]  /*a720*/  FMUL R17, R17, UR41 ;  /* 0x0000002911117c20 */ /* 0x000fe20008400000 */
[----:B------:R-:W-:Y:S01]  /*a730*/  F2FP.SATFINITE.E4M3.F32.PACK_AB_MERGE_C R15, RZ, R15, RZ ;  /* 0x0000000fff0f723e */ /* 0x000fe200048070ff */
[----:B------:R-:W-:Y:S01]  /*a740*/  @!P6 STG.E.U8 desc[UR46][R24.64+0x9], R37 ;  /* 0x000009251800e986 */ /* 0x000fe2000c10112e */
[----:B------:R-:W-:Y:S01]  /*a750*/  ISETP.LT.OR P6, PT, R41, 0x1, !P1 ;  /* 0x000000012900780c */ /* 0x000fe20004fc1670 */
[----:B------:R-:W-:Y:S01]  /*a760*/  FMUL R18, R18, UR41 ;  /* 0x0000002912127c20 */ /* 0x000fe20008400000 */
[----:B0-----:R-:W-:Y:S01]  /*a770*/  F2FP.SATFINITE.E4M3.F32.PACK_AB_MERGE_C R3, RZ, R8, RZ ;  /* 0x00000008ff03723e */ /* 0x001fe200048070ff */
[----:B------:R-:W-:Y:S01]  /*a780*/  @!P0 STG.E.U8 desc[UR46][R26.64+0x8], R7 ;  /* 0x000008071a008986 */ /* 0x000fe2000c10112e */
[----:B------:R-:W-:Y:S01]  /*a790*/  ISETP.GE.AND P0, PT, R42, 0x89, PT ;  /* 0x000000892a00780c */ /* 0x000fe20003f06270 */
[----:B------:R-:W-:Y:S01]  /*a7a0*/  FMUL R19, R19, UR41 ;  /* 0x0000002913137c20 */ /* 0x000fe20008400000 */
[----:B------:R-:W-:Y:S01]  /*a7b0*/  F2FP.SATFINITE.E4M3.F32.PACK_AB_MERGE_C R17, RZ, R17, RZ ;  /* 0x00000011ff11723e */ /* 0x000fe200048070ff */
[----:B------:R-:W-:Y:S01]  /*a7c0*/  FMUL R20, R20, UR41 ;  /* 0x0000002914147c20 */ /* 0x000fe20008400000 */
[----:B-1----:R-:W-:Y:S01]  /*a7d0*/  F2FP.SATFINITE.E4M3.F32.PACK_AB_MERGE_C R5, RZ, R10, RZ ;  /* 0x0000000aff05723e */ /* 0x002fe200048070ff */
[----:B------:R0:W-:Y:S01]  /*a7e0*/  @!P5 STG.E.U8 desc[UR46][R26.64+0x9], R3 ;  /* 0x000009031a00d986 */ /* 0x0001e2000c10112e */
[----:B------:R-:W-:Y:S01]  /*a7f0*/  ISETP.LT.OR P5, PT, R41, 0x2, !P1 ;  /* 0x000000022900780c */ /* 0x000fe20004fa1670 */
[----:B------:R-:W-:Y:S01]  /*a800*/  FMUL R21, R21, UR41 ;  /* 0x0000002915157c20 */ /* 0x000fe20008400000 */
[----:B------:R-:W-:Y:S01]  /*a810*/  F2FP.SATFINITE.E4M3.F32.PACK_AB_MERGE_C R19, RZ, R19, RZ ;  /* 0x00000013ff13723e */ /* 0x000fe200048070ff */
[----:B------:R-:W-:Y:S01]  /*a820*/  @!P6 STG.E.U8 desc[UR46][R28.64], R9 ;  /* 0x000000091c00e986 */ /* 0x000fe2000c10112e */
[----:B------:R-:W-:Y:S01]  /*a830*/  ISETP.LT.OR P6, PT, R41, 0x1, !P0 ;  /* 0x000000012900780c */ /* 0x000fe200047c1670 */
[----:B------:R-:W-:Y:S01]  /*a840*/  FMUL R22, R22, UR41 ;  /* 0x0000002916167c20 */ /* 0x000fe20008400000 */
[----:B------:R-:W-:Y:S01]  /*a850*/  F2FP.SATFINITE.E4M3.F32.PACK_AB_MERGE_C R21, RZ, R21, RZ ;  /* 0x00000015ff15723e */ /* 0x000fe200048070ff */
[----:B------:R-:W-:Y:S01]  /*a860*/  FMUL R23, R23, UR41 ;  /* 0x0000002917177c20 */ /* 0x000fe20008400000 */
[----:B------:R-:W-:Y:S01]  /*a870*/  FMUL R136, R136, UR41 ;  /* 0x0000002988887c20 */ /* 0x000fe20008400000 */
[----:B------:R-:W-:Y:S01]  /*a880*/  FMUL R137, R137, UR41 ;  /* 0x0000002989897c20 */ /* 0x000fe20008400000 */
[----:B------:R-:W-:Y:S01]  /*a890*/  FMUL R138, R138, UR41 ;  /* 0x000000298a8a7c20 */ /* 0x000fe20008400000 */
[----:B0-----:R-:W-:Y:S01]  /*a8a0*/  F2FP.SATFINITE.E4M3.F32.PACK_AB_MERGE_C R3, RZ, R12, RZ ;  /* 0x0000000cff03723e */ /* 0x001fe200048070ff */
[----:B------:R-:W-:Y:S01]  /*a8b0*/  FMUL R139, R139, UR41 ;  /* 0x000000298b8b7c20 */ /* 0x000fe20008400000 */
        /* <DEDUP_REMOVED lines=185> */
[----:B------:R-:W-:Y:S01]  /*b450*/  FMUL R218, R218, UR41 ;  /* 0x00000029dada7c20 */ /* 0x000fe20008400000 */
[----:B------:R-:W-:Y:S01]  /*b460*/  @!P6 STG.E.U8 desc[UR46][R24.64+0x28], R149 ;  /* 0x000028951800e986 */ /* 0x000fe2000c10112e */
[----:B------:R-:W-:Y:S01]  /*b470*/  ISETP.LT.OR P6, PT, R41, 0x29, !P2 ;  /* 0x000000292900780c */ /* 0x000fe200057c1670 */
[----:B------:R-:W-:Y:S01]  /*b480*/  FMUL R219, R219, UR41 ;  /* 0x00000029dbdb7c20 */ /* 0x000fe20008400000 */
[----:B------:R-:W-:Y:S01]  /*b490*/  F2FP.SATFINITE.E4M3.F32.PACK_AB_MERGE_C R215, RZ, R215, RZ ;  /* 0x000000d7ffd7723e */ /* 0x000fe200048070ff */
[----:B------:R-:W-:Y:S01]  /*b4a0*/  FMUL R220, R220, UR41 ;  /* 0x00000029dcdc7c20 */ /* 0x000fe20008400000 */
[----:B------:R-:W-:Y:S01]  /*b4b0*/  F2FP.SATFINITE.E4M3.F32.PACK_AB_MERGE_C R217, RZ, R217, RZ ;  /* 0x000000d9ffd9723e */ /* 0x000fe200048070ff */
        /* <DEDUP_REMOVED lines=9> */
[----:B------:R-:W-:-:S02]  /*b550*/  ISETP.LT.OR P6, PT, R41, 0x21, !P1 ;  /* 0x000000212900780c */ /* 0x000fc40004fc1670 */
[----:B------:R-:W-:Y:S02]  /*b560*/  F2FP.SATFINITE.E4M3.F32.PACK_AB_MERGE_C R221, RZ, R221, RZ ;  /* 0x000000ddffdd723e */ /* 0x000fe400048070ff */
[----:B------:R-:W-:Y:S02]  /*b570*/  F2FP.SATFINITE.E4M3.F32.PACK_AB_MERGE_C R223, RZ, R223, RZ ;  /* 0x000000dfffdf723e */ /* 0x000fe400048070ff */
[----:B------:R-:W-:Y:S02]  /*b580*/  F2FP.SATFINITE.E4M3.F32.PACK_AB_MERGE_C R7, RZ, R224, RZ ;  /* 0x000000e0ff07723e */ /* 0x000fe400048070ff */
[----:B0-----:R-:W-:Y:S01]  /*b590*/  F2FP.SATFINITE.E4M3.F32.PACK_AB_MERGE_C R5, RZ, R154, RZ ;  /* 0x0000009aff05723e */ /* 0x001fe200048070ff */
[----:B------:R0:W-:Y:S01]  /*b5a0*/  @!P5 STG.E.U8 desc[UR46][R26.64+0x29], R3 ;  /* 0x000029031a00d986 */ /* 0x0001e2000c10112e */
[----:B------:R-:W-:-:S03]  /*b5b0*/  ISETP.LT.OR P5, PT, R41, 0x22, !P1 ;  /* 0x000000222900780c */ /* 0x000fc60004fa1670 */
[----:B------:R-:W-:Y:S01]  /*b5c0*/  @!P6 STG.E.U8 desc[UR46][R28.64+0x20], R153 ;  /* 0x000020991c00e986 */ /* 0x000fe2000c10112e */
[----:B------:R-:W-:Y:S02]  /*b5d0*/  ISETP.LT.OR P6, PT, R41, 0x21, !P0 ;  /* 0x000000212900780c */ /* 0x000fe400047c1670 */
[----:B0-----:R-:W-:-:S07]  /*b5e0*/  F2FP.SATFINITE.E4M3.F32.PACK_AB_MERGE_C R3, RZ, R156, RZ ;  /* 0x0000009cff03723e */ /* 0x001fce00048070ff */
        /* <DEDUP_REMOVED lines=143> */
[C---:B------:R-:W-:Y:S02]  /*bee0*/  ISETP.LT.OR P6, PT, R41.reuse, 0x69, !P3 ;  /* 0x000000692900780c */ /* 0x040fe40005fc1670 */
[----:B------:R-:W-:Y:S02]  /*bef0*/  ISETP.LT.OR P3, PT, R41, 0x6a, !P3 ;  /* 0x0000006a2900780c */ /* 0x000fe40005f61670 */
[----:B0-----:R-:W-:-:S05]  /*bf00*/  F2FP.SATFINITE.E4M3.F32.PACK_AB_MERGE_C R5, RZ, R214, RZ ;  /* 0x000000d6ff05723e */ /* 0x001fca00048070ff */
[----:B------:R0:W-:Y:S01]  /*bf10*/  @!P5 STG.E.U8 desc[UR46][R26.64+0x61], R3 ;  /* 0x000061031a00d986 */ /* 0x0001e2000c10112e */
[C---:B------:R-:W-:Y:S02]  /*bf20*/  ISETP.LT.OR P5, PT, R41.reuse, 0x69, !P2 ;  /* 0x000000692900780c */ /* 0x040fe400057a1670 */
[C---:B------:R-:W-:Y:S01]  /*bf30*/  ISETP.LT.OR P2, PT, R41.reuse, 0x6a, !P2 ;  /* 0x0000006a2900780c */ /* 0x040fe20005741670 */
[----:B------:R-:W-:Y:S01]  /*bf40*/  @!P6 STG.E.U8 desc[UR46][R24.64+0x68], R213 ;  /* 0x000068d51800e986 */ /* 0x000fe2000c10112e */
[----:B------:R-:W-:-:S03]  /*bf50*/  ISETP.LT.OR P6, PT, R41, 0x61, !P1 ;  /* 0x000000612900780c */ /* 0x000fc60004fc1670 */
[----:B------:R1:W-:Y:S01]  /*bf60*/  @!P3 STG.E.U8 desc[UR46][R24.64+0x69], R5 ;  /* 0x000069051800b986 */ /* 0x0003e2000c10112e */
[----:B------:R-:W-:Y:S02]  /*bf70*/  ISETP.LT.OR P3, PT, R41, 0x62, !P1 ;  /* 0x000000622900780c */ /* 0x000fe40004f61670 */
[----:B0-----:R-:W-:-:S03]  /*bf80*/  F2FP.SATFINITE.E4M3.F32.PACK_AB_MERGE_C R3, RZ, R216, RZ ;  /* 0x000000d8ff03723e */ /* 0x001fc600048070ff */
[----:B------:R-:W-:Y:S01]  /*bf90*/  @!P5 STG.E.U8 desc[UR46][R26.64+0x68], R215 ;  /* 0x000068d71a00d986 */ /* 0x000fe2000c10112e */
[----:B------:R-:W-:-:S03]  /*bfa0*/  ISETP.LT.OR P5, PT, R41, 0x61, !P0 ;  /* 0x000000612900780c */ /* 0x000fc600047a1670 */
[----:B------:R0:W-:Y:S01]  /*bfb0*/  @!P2 STG.E.U8 desc[UR46][R26.64+0x69], R3 ;  /* 0x000069031a00a986 */ /* 0x0001e2000c10112e */
[C---:B------:R-:W-:Y:S02]  /*bfc0*/  ISETP.LT.OR P2, PT, R41.reuse, 0x69, !P1 ;  /* 0x000000692900780c */ /* 0x040fe40004f41670 */
[----:B-1----:R-:W-:Y:S01]  /*bfd0*/  F2FP.SATFINITE.E4M3.F32.PACK_AB_MERGE_C R5, RZ, R218, RZ ;  /* 0x000000daff05723e */ /* 0x002fe200048070ff */
[----:B------:R-:W-:Y:S01]  /*bfe0*/  @!P6 STG.E.U8 desc[UR46][R28.64+0x60], R217 ;  /* 0x000060d91c00e986 */ /* 0x000fe2000c10112e */
[C---:B------:R-:W-:Y:S02]  /*bff0*/  ISETP.LT.OR P6, PT, R41.reuse, 0x62, !P0 ;  /* 0x000000622900780c */ /* 0x040fe400047c1670 */
[C---:B------:R-:W-:Y:S01]  /*c000*/  ISETP.LT.OR P1, PT, R41.reuse, 0x6a, !P1 ;  /* 0x0000006a2900780c */ /* 0x040fe20004f21670 */
[----:B------:R1:W-:Y:S01]  /*c010*/  @!P3 STG.E.U8 desc[UR46][R28.64+0x61], R5 ;  /* 0x000061051c00b986 */ /* 0x0003e2000c10112e */
[C---:B------:R-:W-:Y:S02]  /*c020*/  ISETP.LT.OR P3, PT, R41.reuse, 0x69, !P0 ;  /* 0x000000692900780c */ /* 0x040fe40004761670 */
[----:B------:R-:W-:Y:S01]  /*c030*/  ISETP.LT.OR P0, PT, R41, 0x6a, !P0 ;  /* 0x0000006a2900780c */ /* 0x000fe20004701670 */
[----:B------:R2:W-:Y:S01]  /*c040*/  @!P5 STG.E.U8 desc[UR46][R30.64+0x60], R219 ;  /* 0x000060db1e00d986 */ /* 0x0005e2000c10112e */
[----:B0-----:R-:W-:-:S05]  /*c050*/  F2FP.SATFINITE.E4M3.F32.PACK_AB_MERGE_C R3, RZ, R220, RZ ;  /* 0x000000dcff03723e */ /* 0x001fca00048070ff */
[----:B------:R2:W-:Y:S01]  /*c060*/  @!P6 STG.E.U8 desc[UR46][R30.64+0x61], R3 ;  /* 0x000061031e00e986 */ /* 0x0005e2000c10112e */
[----:B-1----:R-:W-:-:S03]  /*c070*/  F2FP.SATFINITE.E4M3.F32.PACK_AB_MERGE_C R5, RZ, R222, RZ ;  /* 0x000000deff05723e */ /* 0x002fc600048070ff */
[----:B------:R2:W-:Y:S04]  /*c080*/  @!P2 STG.E.U8 desc[UR46][R28.64+0x68], R221 ;  /* 0x000068dd1c00a986 */ /* 0x0005e8000c10112e */
[----:B------:R2:W-:Y:S04]  /*c090*/  @!P1 STG.E.U8 desc[UR46][R28.64+0x69], R5 ;  /* 0x000069051c009986 */ /* 0x0005e8000c10112e */
[----:B------:R2:W-:Y:S04]  /*c0a0*/  @!P3 STG.E.U8 desc[UR46][R30.64+0x68], R223 ;  /* 0x000068df1e00b986 */ /* 0x0005e8000c10112e */
[----:B------:R2:W-:Y:S02]  /*c0b0*/  @!P0 STG.E.U8 desc[UR46][R30.64+0x69], R7 ;  /* 0x000069071e008986 */ /* 0x0005e4000c10112e */
.L_x_258:
[----:B------:R-:W-:Y:S05]  /*c0c0*/  BSYNC B0 ;  /* 0x0000000000007941 */ /* 0x000fea0003800000 */
.L_x_32:
[----:B0-2---:R-:W2:Y:S04]  /*c0d0*/  LDL.LU R3, [R1] ;  /* 0x0000000001037983 */ /* 0x005ea80000300800 */
[----:B------:R-:W2:Y:S01]  /*c0e0*/  LDL.LU R2, [R1+0x4] ;  /* 0x0000040001027983 */ /* 0x000ea20000300800 */
[----:B------:R-:W-:Y:S01]  /*c0f0*/  ULDC UR12, c[0x0][0xc] ;  /* 0x00000300000c7ab9 */ /* 0x000fe20000000800 */
[----:B------:R-:W-:Y:S01]  /*c100*/  ULDC UR13, c[0x0][0x10] ;  /* 0x00000400000d7ab9 */ /* 0x000fe20000000800 */
[----:B----4-:R-:W2:Y:S01]  /*c110*/  LDC R5, c[0x0][0x14] ;  /* 0x00000500ff057b82 */ /* 0x010ea20000000800 */
[----:B------:R-:W-:Y:S01]  /*c120*/  UIMAD.WIDE.U32 UR12, UR12, UR13, URZ ;  /* 0x0000000d0c0c72a5 */ /* 0x000fe2000f8e003f */
[----:B-----5:R-:W-:Y:S01]  /*c130*/  PRMT R0, RZ, 0x7610, R0 ;  /* 0x00007610ff007816 */ /* 0x020fe20000000000 */
[----:B------:R-:W-:-:S04]  /*c140*/  UMOV UR42, 0xffffffff ;  /* 0xffffffff002a7882 */ /* 0x000fc80000000000 */
[----:B--2---:R-:W-:-:S04]  /*c150*/  IMAD.WIDE.U32 R2, R5, UR12, R2 ;  /* 0x0000000c05027c25 */ /* 0x004fc8000f8e0002 */
[----:B------:R-:W-:Y:S01]  /*c160*/  IMAD R5, R5, UR13, RZ ;  /* 0x0000000d05057c24 */ /* 0x000fe2000f8e02ff */
[----:B------:R-:W-:Y:S01]  /*c170*/  ULDC.64 UR12, c[0x0][0x650] ;  /* 0x00019400000c7ab9 */ /* 0x000fe20000000a00 */
[----:B------:R-:W-:Y:S01]  /*c180*/  IMAD.MOV.U32 R19, RZ, RZ, R2 ;  /* 0x000000ffff137224 */ /* 0x000fe200078e0002 */
[----:B------:R-:W-:Y:S01]  /*c190*/  ISETP.GE.U32.AND P0, PT, R2, UR12, PT ;  /* 0x0000000c02007c0c */ /* 0x000fe2000bf06070 */
[----:B------:R-:W-:Y:S02]  /*c1a0*/  IMAD.IADD R22, R3, 0x1, R5 ;  /* 0x0000000103167824 */ /* 0x000fe400078e0205 */
[----:B------:R-:W-:-:S03]  /*c1b0*/  IMAD.MOV.U32 R2, RZ, RZ, -0x1 ;  /* 0xffffffffff027424 */ /* 0x000fc600078e00ff */
[----:B------:R0:W-:Y:S01]  /*c1c0*/  STL [R1], R22 ;  /* 0x0000001601007387 */ /* 0x0001e20000100800 */
[----:B------:R-:W-:-:S03]  /*c1d0*/  ISETP.GE.U32.AND.EX P0, PT, R22, UR13, PT, P0 ;  /* 0x0000000d16007c0c */ /* 0x000fc6000bf06100 */
[----:B------:R0:W-:Y:S04]  /*c1e0*/  STL [R1+0x4], R19 ;  /* 0x0000041301007387 */ /* 0x0001e80000100800 */
[----:B------:R0:W-:Y:S06]  /*c1f0*/  STL [R1+0xc], R2 ;  /* 0x00000c0201007387 */ /* 0x0001ec0000100800 */
[----:B------:R-:W-:Y:S05]  /*c200*/  @P0 BRA `(.L_x_259) ;  /* 0x00000004006c0947 */ /* 0x000fea0003800000 */
[----:B------:R-:W2:Y:S01]  /*c210*/  S2R R14, SR_CTAID.X ;  /* 0x00000000000e7919 */ /* 0x000ea20000002500 */
[----:B------:R-:W4:Y:S01]  /*c220*/  LDC.64 R8, c[0x0][0x628] ;  /* 0x00018a00ff087b82 */ /* 0x000f220000000a00 */
[----:B------:R-:W-:Y:S01]  /*c230*/  ULDC UR6, c[0x0][0x150] ;  /* 0x0000540000067ab9 */ /* 0x000fe20000000800 */
[----:B------:R-:W-:Y:S01]  /*c240*/  IMAD.MOV.U32 R6, RZ, RZ, R19 ;  /* 0x000000ffff067224 */ /* 0x000fe200078e0013 */
[----:B------:R-:W0:Y:S01]  /*c250*/  S2R R16, SR_CTAID.Y ;  /* 0x0000000000107919 */ /* 0x000e220000002600 */
[----:B------:R-:W-:-:S04]  /*c260*/  IMAD.MOV.U32 R7, RZ, RZ, R22 ;  /* 0x000000ffff077224 */ /* 0x000fc800078e0016 */
[----:B------:R-:W0:Y:S08]  /*c270*/  LDC R17, c[0x0][0x144] ;  /* 0x00005100ff117b82 */ /* 0x000e300000000800 */
[----:B------:R-:W0:Y:S08]  /*c280*/  LDC R10, c[0x0][0x630] ;  /* 0x00018c00ff0a7b82 */ /* 0x000e300000000800 */
[----:B------:R-:W0:Y:S01]  /*c290*/  LDC.64 R12, c[0x0][0x620] ;  /* 0x00018800ff0c7b82 */ /* 0x000e220000000a00 */
[----:B----4-:R-:W-:-:S04]  /*c2a0*/  ISETP.NE.U32.AND P0, PT, R8, RZ, PT ;  /* 0x000000ff0800720c */ /* 0x010fc80003f05070 */
[----:B------:R-:W-:Y:S02]  /*c2b0*/  ISETP.NE.AND.EX P0, PT, R9, RZ, PT, P0 ;  /* 0x000000ff0900720c */ /* 0x000fe40003f05300 */
[----:B--2---:R-:W-:-:S05]  /*c2c0*/  I2FP.F32.U32 R0, R14 ;  /* 0x0000000e00007245 */ /* 0x004fca0000201000 */
[----:B------:R-:W-:-:S04]  /*c2d0*/  FMUL R0, R0, UR6 ;  /* 0x0000000600007c20 */ /* 0x000fc80008400000 */
[----:B------:R2:W4:Y:S02]  /*c2e0*/  F2I.U32.TRUNC.NTZ R15, R0 ;  /* 0x00000000000f7305 */ /* 0x000524000020f000 */
[----:B------:R-:W-:Y:S05]  /*c2f0*/  @!P0 BRA `(.L_x_260) ;  /* 0x0000000000288947 */ /* 0x000fea0003800000 */
[----:B--2---:R-:W2:Y:S02]  /*c300*/  LDC R0, c[0x0][0x634] ;  /* 0x00018d00ff007b82 */ /* 0x004ea40000000800 */
[----:B--2---:R-:W-:-:S05]  /*c310*/  IADD3 R7, P0, R19, R0, RZ ;  /* 0x0000000013077210 */ /* 0x004fca0007f1e0ff */
[----:B------:R-:W-:-:S04]  /*c320*/  IMAD.X R11, RZ, RZ, R22, P0 ;  /* 0x000000ffff0b7224 */ /* 0x000fc800000e0616 */
[----:B0-----:R-:W-:-:S04]  /*c330*/  IMAD.WIDE.U32 R2, R11, R8, RZ ;  /* 0x000000080b027225 */ /* 0x001fc800078e00ff */
[----:B------:R-:W-:-:S04]  /*c340*/  IMAD.WIDE.U32 R4, P0, R7, R9, R2 ;  /* 0x0000000907047225 */ /* 0x000fc80007800002 */
[----:B------:R-:W-:-:S04]  /*c350*/  IMAD.WIDE.U32 R2, R7, R8, RZ ;  /* 0x0000000807027225 */ /* 0x000fc800078e00ff */
[----:B------:R-:W-:Y:S01]  /*c360*/  IMAD.X R7, RZ, RZ, RZ, P0 ;  /* 0x000000ffff077224 */ /* 0x000fe200000e06ff */
[----:B------:R-:W-:Y:S01]  /*c370*/  IADD3 RZ, P0, R3, R4, RZ ;  /* 0x0000000403ff7210 */ /* 0x000fe20007f1e0ff */
[----:B------:R-:W-:-:S04]  /*c380*/  IMAD.MOV.U32 R6, RZ, RZ, R5 ;  /* 0x000000ffff067224 */ /* 0x000fc800078e0005 */
[----:B------:R-:W-:-:S08]  /*c390*/  IMAD.WIDE.U32.X R6, R11, R9, R6, P0 ;  /* 0x000000090b067225 */ /* 0x000fd000000e0406 */
.L_x_260:
[-CC-:B01----:R-:W-:Y:S01]  /*c3a0*/  SHF.R.U64 R24, R6, R10.reuse, R7.reuse ;  /* 0x0000000a06187219 */ /* 0x183fe20000001207 */
[----:B------:R-:W0:Y:S01]  /*c3b0*/  LDC.64 R20, c[0x0][0x640] ;  /* 0x00019000ff147b82 */ /* 0x000e220000000a00 */
[----:B--2---:R-:W-:Y:S01]  /*c3c0*/  SHF.R.U32.HI R0, RZ, R10, R7 ;  /* 0x0000000aff007219 */ /* 0x004fe20000011607 */
[----:B------:R-:W-:Y:S01]  /*c3d0*/  IMAD.MOV.U32 R2, RZ, RZ, R19 ;  /* 0x000000ffff027224 */ /* 0x000fe200078e0013 */
[----:B------:R-:W-:Y:S01]  /*c3e0*/  IADD3 R5, P0, RZ, -R24, RZ ;  /* 0x80000018ff057210 */ /* 0x000fe20007f1e0ff */
[----:B----4-:R-:W-:Y:S01]  /*c3f0*/  IMAD.MOV R15, RZ, RZ, -R15 ;  /* 0x000000ffff0f7224 */ /* 0x010fe200078e0a0f */
[----:B------:R-:W-:Y:S01]  /*c400*/  ULDC UR6, c[0x0][0x154] ;  /* 0x0000550000067ab9 */ /* 0x000fe20000000800 */
[----:B------:R-:W-:Y:S02]  /*c410*/  IMAD.MOV.U32 R7, RZ, RZ, 0x1 ;  /* 0x00000001ff077424 */ /* 0x000fe400078e00ff */
[----:B------:R-:W1:Y:S01]  /*c420*/  LDC R4, c[0x0][0x618] ;  /* 0x00018600ff047b82 */ /* 0x000e620000000800 */
[----:B------:R-:W-:-:S02]  /*c430*/  IMAD.X R3, RZ, RZ, ~R0, P0 ;  /* 0x000000ffff037224 */ /* 0x000fc400000e0e00 */
[----:B------:R-:W-:Y:S02]  /*c440*/  IMAD R15, R17, R15, R14 ;  /* 0x0000000f110f7224 */ /* 0x000fe400078e020e */
[-C--:B------:R-:W-:Y:S02]  /*c450*/  IMAD R0, R3, R12.reuse, RZ ;  /* 0x0000000c03007224 */ /* 0x080fe400078e02ff */
[----:B------:R-:W-:Y:S01]  /*c460*/  IMAD.MOV.U32 R3, RZ, RZ, R22 ;  /* 0x000000ffff037224 */ /* 0x000fe200078e0016 */
[----:B------:R-:W2:Y:S01]  /*c470*/  LDC R6, c[0x0][0x608] ;  /* 0x00018200ff067b82 */ /* 0x000ea20000000800 */
[----:B------:R-:W-:-:S04]  /*c480*/  IMAD.WIDE.U32 R2, R5, R12, R2 ;  /* 0x0000000c05027225 */ /* 0x000fc800078e0002 */
[----:B------:R-:W-:-:S03]  /*c490*/  IMAD R5, R5, R13, R0 ;  /* 0x0000000d05057224 */ /* 0x000fc600078e0200 */
[----:B------:R-:W4:Y:S01]  /*c4a0*/  LDC R18, c[0x0][0x658] ;  /* 0x00019600ff127b82 */ /* 0x000f220000000800 */
[----:B------:R-:W-:Y:S01]  /*c4b0*/  I2FP.F32.U32 R0, R16 ;  /* 0x0000001000007245 */ /* 0x000fe20000201000 */
[----:B------:R-:W-:Y:S01]  /*c4c0*/  IMAD.IADD R3, R3, 0x1, R5 ;  /* 0x0000000103037824 */ /* 0x000fe200078e0205 */
[----:B0-----:R-:W-:Y:S01]  /*c4d0*/  ISETP.NE.U32.AND P0, PT, R20, RZ, PT ;  /* 0x000000ff1400720c */ /* 0x001fe20003f05070 */
[----:B------:R-:W-:Y:S02]  /*c4e0*/  IMAD.MOV.U32 R5, RZ, RZ, -0x1 ;  /* 0xffffffffff057424 */ /* 0x000fe400078e00ff */
[----:B------:R-:W-:Y:S02]  /*c4f0*/  FMUL R0, R0, UR6 ;  /* 0x0000000600007c20 */ /* 0x000fe40008400000 */
[----:B------:R-:W0:Y:S01]  /*c500*/  LDC R13, c[0x0][0x148] ;  /* 0x00005200ff0d7b82 */ /* 0x000e220000000800 */
[----:B-1----:R-:W-:Y:S01]  /*c510*/  SHF.R.U64 R10, R2, R4, R3 ;  /* 0x00000004020a7219 */ /* 0x002fe20000001203 */
[----:B------:R1:W0:Y:S01]  /*c520*/  F2I.U32.TRUNC.NTZ R12, R0 ;  /* 0x00000000000c7305 */ /* 0x000222000020f000 */
[----:B------:R-:W-:-:S02]  /*c530*/  ISETP.NE.AND.EX P0, PT, R21, RZ, PT, P0 ;  /* 0x000000ff1500720c */ /* 0x000fc40003f05300 */
[----:B------:R-:W-:-:S03]  /*c540*/  SHF.R.U32.HI R3, RZ, R4, R3 ;  /* 0x00000004ff037219 */ /* 0x000fc60000011603 */
[----:B------:R-:W0:Y:S01]  /*c550*/  LDC R14, c[0x0][0x600] ;  /* 0x00018000ff0e7b82 */ /* 0x000e220000000800 */
[-CC-:B--2---:R-:W-:Y:S02]  /*c560*/  SHF.R.U64 R8, R10, R6.reuse, R3.reuse ;  /* 0x000000060a087219 */ /* 0x184fe40000001203 */
[----:B------:R-:W-:-:S05]  /*c570*/  SHF.R.U32.HI R3, RZ, R6, R3 ;  /* 0x00000006ff037219 */ /* 0x000fca0000011603 */
[----:B------:R-:W2:Y:S01]  /*c580*/  LDC R19, c[0x0][0x648] ;  /* 0x00019200ff137b82 */ /* 0x000ea20000000800 */
[-CC-:B----4-:R-:W-:Y:S02]  /*c590*/  SHF.R.U64 R11, R8, R18.reuse, R3.reuse ;  /* 0x00000012080b7219 */ /* 0x190fe40000001203 */
[-C--:B------:R-:W-:Y:S02]  /*c5a0*/  SHF.L.U32 R5, R5, R18.reuse, RZ ;  /* 0x0000001205057219 */ /* 0x080fe400000006ff */
[-C--:B------:R-:W-:Y:S01]  /*c5b0*/  SHF.R.U32.HI R3, RZ, R18.reuse, R3 ;  /* 0x00000012ff037219 */ /* 0x080fe20000011603 */
[----:B------:R-:W-:Y:S01]  /*c5c0*/  IMAD.MOV.U32 R2, RZ, RZ, R11 ;  /* 0x000000ffff027224 */ /* 0x000fe200078e000b */
[----:B------:R-:W-:Y:S01]  /*c5d0*/  SHF.L.U32 R40, R7, R18, RZ ;  /* 0x0000001207287219 */ /* 0x000fe200000006ff */
[----:B------:R-:W4:Y:S01]  /*c5e0*/  LDC R22, c[0x0][0x638] ;  /* 0x00018e00ff167b82 */ /* 0x000f220000000800 */
[----:B------:R-:W-:-:S07]  /*c5f0*/  LOP3.LUT R17, RZ, R5, RZ, 0x33, !PT ;  /* 0x00000005ff117212 */ /* 0x000fce00078e33ff */
[----:B------:R-:W0:Y:S01]  /*c600*/  LDC R23, c[0x0][0x610] ;  /* 0x00018400ff177b82 */ /* 0x000e220000000800 */
[----:B-1----:R-:W-:Y:S05]  /*c610*/  @!P0 BRA `(.L_x_261) ;  /* 0x0000000000288947 */ /* 0x002fea0003800000 */
        /* <DEDUP_REMOVED lines=10> */
.L_x_261:
[----:B--2---:R-:W-:Y:S01]  /*c6c0*/  SHF.R.U64 R0, R2, R19, R3 ;  /* 0x0000001302007219 */ /* 0x004fe20000001203 */
[----:B0-----:R-:W-:Y:S01]  /*c6d0*/  VIADD R3, R14, 0xffffffff ;  /* 0xffffffff0e037836 */ /* 0x001fe20000000000 */
[----:B------:R-:W-:Y:S01]  /*c6e0*/  LOP3.LUT R5, R8, R17, RZ, 0xc0, !PT ;  /* 0x0000001108057212 */ /* 0x000fe200078ec0ff */
[----:B------:R-:W-:Y:S01]  /*c6f0*/  IMAD.MOV R12, RZ, RZ, -R12 ;  /* 0x000000ffff0c7224 */ /* 0x000fe200078e0a0c */
[----:B------:R-:W-:Y:S01]  /*c700*/  R2UR UR42, R24 ;  /* 0x00000000182a72ca */ /* 0x000fe200000e0000 */
[----:B------:R-:W-:Y:S01]  /*c710*/  IMAD.MOV R2, RZ, RZ, -R0 ;  /* 0x000000ffff027224 */ /* 0x000fe200078e0a00 */
[----:B------:R-:W-:Y:S01]  /*c720*/  LOP3.LUT R3, R10, R3, RZ, 0xc0, !PT ;  /* 0x000000030a037212 */ /* 0x000fe200078ec0ff */
[----:B------:R-:W-:Y:S02]  /*c730*/  IMAD R40, R40, R0, R5 ;  /* 0x0000000028287224 */ /* 0x000fe400078e0205 */
[----:B------:R-:W-:Y:S02]  /*c740*/  @P4 IMAD R15, R13, R12, R16 ;  /* 0x0000000c0d0f4224 */ /* 0x000fe400078e0210 */
[----:B----4-:R-:W-:-:S02]  /*c750*/  IMAD R0, R2, R22, R11 ;  /* 0x0000001602007224 */ /* 0x010fc400078e020b */
[----:B------:R-:W-:Y:S02]  /*c760*/  IMAD R40, R40, R23, R15 ;  /* 0x0000001728287224 */ /* 0x000fe400078e020f */
[----:B------:R-:W-:Y:S02]  /*c770*/  IMAD R3, R0, R14, R3 ;  /* 0x0000000e00037224 */ /* 0x000fe400078e0203 */
[----:B------:R-:W-:-:S03]  /*c780*/  IMAD.MOV.U32 R0, RZ, RZ, 0x1 ;  /* 0x00000001ff007424 */ /* 0x000fc600078e00ff */
[----:B------:R-:W-:Y:S02]  /*c790*/  SEL R2, R3, R40, !P4 ;  /* 0x0000002803027207 */ /* 0x000fe40006000000 */
[----:B------:R-:W-:-:S03]  /*c7a0*/  SEL R40, R40, R3, !P4 ;  /* 0x0000000328287207 */ /* 0x000fc60006000000 */
[----:B------:R2:W-:Y:S04]  /*c7b0*/  STL [R1+0xc], R2 ;  /* 0x00000c0201007387 */ /* 0x0005e80000100800 */
.L_x_259:
[----:B------:R4:W-:Y:S01]  /*c7c0*/  STL [R1+0x8], R40 ;  /* 0x0000082801007387 */ /* 0x0009e20000100800 */
[----:B------:R-:W-:-:S13]  /*c7d0*/  LOP3.LUT P0, RZ, R0, 0xff, RZ, 0xc0, !PT ;  /* 0x000000ff00ff7812 */ /* 0x000fda000780c0ff */
[----:B----4-:R-:W-:Y:S05]  /*c7e0*/  @P0 BRA `(.L_x_262) ;  /* 0xffffff4800b00947 */ /* 0x010fea000383ffff */
[----:B------:R-:W-:Y:S05]  /*c7f0*/  EXIT ;  /* 0x000000000000794d */ /* 0x000fea0003800000 */
.L_x_4:
[----:B------:R-:W2:Y:S01]  /*c800*/  LDL R16, [R1+0x4] ;  /* 0x0000040001107983 */ /* 0x000ea20000100800 */
[----:B------:R-:W-:-:S03]  /*c810*/  ULDC.64 UR4, c[0x0][0x650] ;  /* 0x0001940000047ab9 */ /* 0x000fc60000000a00 */
[----:B------:R-:W3:Y:S01]  /*c820*/  LDL R17, [R1] ;  /* 0x0000000001117983 */ /* 0x000ee20000100800 */
[----:B------:R-:W-:Y:S01]  /*c830*/  PRMT R4, RZ, 0x7610, R4 ;  /* 0x00007610ff047816 */ /* 0x000fe20000000004 */
[----:B------:R-:W-:Y:S02]  /*c840*/  IMAD.MOV.U32 R5, RZ, RZ, -0x1 ;  /* 0xffffffffff057424 */ /* 0x000fe400078e00ff */
[----:B------:R-:W-:Y:S02]  /*c850*/  IMAD.MOV.U32 R6, RZ, RZ, -0x1 ;  /* 0xffffffffff067424 */ /* 0x000fe400078e00ff */
[----:B------:R-:W-:Y:S01]  /*c860*/  IMAD.MOV.U32 R11, RZ, RZ, -0x1 ;  /* 0xffffffffff0b7424 */ /* 0x000fe200078e00ff */
[----:B--2---:R-:W-:-:S04]  /*c870*/  ISETP.GE.U32.AND P0, PT, R16, UR4, PT ;  /* 0x0000000410007c0c */ /* 0x004fc8000bf06070 */
[----:B---3--:R-:W-:-:S13]  /*c880*/  ISETP.GE.U32.AND.EX P0, PT, R17, UR5, PT, P0 ;  /* 0x0000000511007c0c */ /* 0x008fda000bf06100 */
[----:B------:R-:W-:Y:S05]  /*c890*/  @P0 BRA `(.L_x_263) ;  /* 0x00000004005c0947 */ /* 0x000fea0003800000 */
        /* <DEDUP_REMOVED lines=18> */
.L_x_264:
[-CC-:B------:R-:W-:Y:S01]  /*c9c0*/  SHF.R.U64 R11, R8, R12.reuse, R9.reuse ;  /* 0x0000000c080b7219 */ /* 0x180fe20000001209 */
[----:B------:R-:W0:Y:S01]  /*c9d0*/  LDC.64 R20, c[0x0][0x640] ;  /* 0x00019000ff147b82 */ /* 0x000e220000000a00 */
[----:B------:R-:W-:Y:S01]  /*c9e0*/  SHF.R.U32.HI R3, RZ, R12, R9 ;  /* 0x0000000cff037219 */ /* 0x000fe20000011609 */
[----:B------:R-:W-:Y:S01]  /*c9f0*/  ULDC UR4, c[0x0][0x150] ;  /* 0x0000540000047ab9 */ /* 0x000fe20000000800 */
[----:B------:R-:W-:Y:S01]  /*ca00*/  IADD3 R7, P0, RZ, -R11, RZ ;  /* 0x8000000bff077210 */ /* 0x000fe20007f1e0ff */
[----:B------:R-:W-:Y:S01]  /*ca10*/  IMAD.MOV.U32 R4, RZ, RZ, R16 ;  /* 0x000000ffff047224 */ /* 0x000fe200078e0010 */
[----:B------:R-:W-:Y:S01]  /*ca20*/  I2FP.F32.U32 R6, R2 ;  /* 0x0000000200067245 */ /* 0x000fe20000201000 */
[----:B------:R-:W-:Y:S02]  /*ca30*/  IMAD.MOV.U32 R5, RZ, RZ, R17 ;  /* 0x000000ffff057224 */ /* 0x000fe400078e0011 */
[----:B------:R-:W1:Y:S01]  /*ca40*/  LDC R10, c[0x0][0x618] ;  /* 0x00018600ff0a7b82 */ /* 0x000e620000000800 */
[----:B------:R-:W-:-:S02]  /*ca50*/  IMAD.X R3, RZ, RZ, ~R3, P0 ;  /* 0x000000ffff037224 */ /* 0x000fc400000e0e03 */
[----:B------:R-:W-:Y:S01]  /*ca60*/  FMUL R9, R6, UR4 ;  /* 0x0000000406097c20 */ /* 0x000fe20008400000 */
[----:B------:R-:W-:Y:S01]  /*ca70*/  IMAD.WIDE.U32 R4, R7, R14, R4 ;  /* 0x0000000e07047225 */ /* 0x000fe200078e0004 */
[----:B------:R-:W-:-:S03]  /*ca80*/  ULDC UR4, c[0x0][0x154] ;  /* 0x0000550000047ab9 */ /* 0x000fc60000000800 */
[----:B------:R-:W-:Y:S01]  /*ca90*/  IMAD R6, R3, R14, RZ ;  /* 0x0000000e03067224 */ /* 0x000fe200078e02ff */
[----:B------:R-:W2:Y:S01]  /*caa0*/  LDC R13, c[0x0][0x144] ;  /* 0x00005100ff0d7b82 */ /* 0x000ea20000000800 */
[----:B------:R-:W3:Y:S02]  /*cab0*/  F2I.U32.TRUNC.NTZ R9, R9 ;  /* 0x0000000900097305 */ /* 0x000ee4000020f000 */
[----:B------:R-:W-:Y:S02]  /*cac0*/  IMAD R3, R7, R15, R6 ;  /* 0x0000000f07037224 */ /* 0x000fe400078e0206 */
[----:B------:R-:W-:Y:S02]  /*cad0*/  IMAD.MOV.U32 R6, RZ, RZ, -0x1 ;  /* 0xffffffffff067424 */ /* 0x000fe400078e00ff */
[----:B------:R-:W-:Y:S01]  /*cae0*/  IMAD.IADD R3, R5, 0x1, R3 ;  /* 0x0000000105037824 */ /* 0x000fe200078e0203 */
[----:B------:R-:W4:Y:S01]  /*caf0*/  LDC R12, c[0x0][0x608] ;  /* 0x00018200ff0c7b82 */ /* 0x000f220000000800 */
[----:B------:R-:W-:-:S02]  /*cb00*/  I2FP.F32.U32 R5, R0 ;  /* 0x0000000000057245 */ /* 0x000fc40000201000 */
[----:B0-----:R-:W-:-:S03]  /*cb10*/  ISETP.NE.U32.AND P0, PT, R20, RZ, PT ;  /* 0x000000ff1400720c */ /* 0x001fc60003f05070 */
[----:B------:R-:W-:Y:S01]  /*cb20*/  FMUL R5, R5, UR4 ;  /* 0x0000000405057c20 */ /* 0x000fe20008400000 */
[----:B------:R-:W-:Y:S01]  /*cb30*/  ISETP.NE.AND.EX P0, PT, R21, RZ, PT, P0 ;  /* 0x000000ff1500720c */ /* 0x000fe20003f05300 */
[----:B------:R-:W0:Y:S01]  /*cb40*/  LDC R7, c[0x0][0x658] ;  /* 0x00019600ff077b82 */ /* 0x000e220000000800 */
[-C--:B-1----:R-:W-:Y:S01]  /*cb50*/  SHF.R.U64 R8, R4, R10.reuse, R3 ;  /* 0x0000000a04087219 */ /* 0x082fe20000001203 */
[----:B---3--:R-:W-:Y:S01]  /*cb60*/  IMAD.MOV R4, RZ, RZ, -R9 ;  /* 0x000000ffff047224 */ /* 0x008fe200078e0a09 */
[----:B------:R-:W-:Y:S02]  /*cb70*/  SHF.R.U32.HI R3, RZ, R10, R3 ;  /* 0x0000000aff037219 */ /* 0x000fe40000011603 */
[----:B------:R1:W3:Y:S03]  /*cb80*/  F2I.U32.TRUNC.NTZ R10, R5 ;  /* 0x00000005000a7305 */ /* 0x0002e6000020f000 */
[----:B------:R-:W1:Y:S01]  /*cb90*/  LDC R17, c[0x0][0x148] ;  /* 0x00005200ff117b82 */ /* 0x000e620000000800 */
[----:B--2---:R-:W-:-:S02]  /*cba0*/  IMAD R19, R13, R4, R2 ;  /* 0x000000040d137224 */ /* 0x004fc400078e0202 */
[----:B------:R-:W-:-:S05]  /*cbb0*/  IMAD.MOV.U32 R4, RZ, RZ, 0x1 ;  /* 0x00000001ff047424 */ /* 0x000fca00078e00ff */
[----:B------:R-:W2:Y:S01]  /*cbc0*/  LDC R14, c[0x0][0x600] ;  /* 0x00018000ff0e7b82 */ /* 0x000ea20000000800 */
[-CC-:B----4-:R-:W-:Y:S02]  /*cbd0*/  SHF.R.U64 R13, R8, R12.reuse, R3.reuse ;  /* 0x0000000c080d7219 */ /* 0x190fe40000001203 */
[----:B------:R-:W-:-:S05]  /*cbe0*/  SHF.R.U32.HI R2, RZ, R12, R3 ;  /* 0x0000000cff027219 */ /* 0x000fca0000011603 */
[----:B------:R-:W4:Y:S01]  /*cbf0*/  LDC R16, c[0x0][0x648] ;  /* 0x00019200ff107b82 */ /* 0x000f220000000800 */
[-CC-:B0-----:R-:W-:Y:S02]  /*cc00*/  SHF.R.U64 R15, R13, R7.reuse, R2.reuse ;  /* 0x000000070d0f7219 */ /* 0x181fe40000001202 */
[-C--:B------:R-:W-:Y:S02]  /*cc10*/  SHF.L.U32 R6, R6, R7.reuse, RZ ;  /* 0x0000000706067219 */ /* 0x080fe400000006ff */
[-C--:B------:R-:W-:Y:S01]  /*cc20*/  SHF.R.U32.HI R3, RZ, R7.reuse, R2 ;  /* 0x00000007ff037219 */ /* 0x080fe20000011602 */
[----:B------:R-:W-:Y:S01]  /*cc30*/  IMAD.MOV.U32 R2, RZ, RZ, R15 ;  /* 0x000000ffff027224 */ /* 0x000fe200078e000f */
[----:B------:R-:W-:Y:S01]  /*cc40*/  SHF.L.U32 R12, R4, R7, RZ ;  /* 0x00000007040c7219 */ /* 0x000fe200000006ff */
[----:B------:R-:W0:Y:S01]  /*cc50*/  LDC R18, c[0x0][0x638] ;  /* 0x00018e00ff127b82 */ /* 0x000e220000000800 */
[----:B------:R-:W-:-:S07]  /*cc60*/  LOP3.LUT R22, RZ, R6, RZ, 0x33, !PT ;  /* 0x00000006ff167212 */ /* 0x000fce00078e33ff */
        /* <DEDUP_REMOVED lines=12> */
.L_x_265:
[----:B----4-:R-:W-:Y:S01]  /*cd30*/  SHF.R.U64 R3, R2, R16, R3 ;  /* 0x0000001002037219 */ /* 0x010fe20000001203 */
[----:B--2---:R-:W-:Y:S01]  /*cd40*/  VIADD R5, R14, 0xffffffff ;  /* 0xffffffff0e057836 */ /* 0x004fe20000000000 */
[----:B------:R-:W-:Y:S01]  /*cd50*/  LOP3.LUT R2, R13, R22, RZ, 0xc0, !PT ;  /* 0x000000160d027212 */ /* 0x000fe200078ec0ff */
[----:B------:R-:W-:Y:S02]  /*cd60*/  IMAD.MOV R10, RZ, RZ, -R10 ;  /* 0x000000ffff0a7224 */ /* 0x000fe400078e0a0a */
[----:B------:R-:W-:Y:S02]  /*cd70*/  IMAD.MOV R4, RZ, RZ, -R3 ;  /* 0x000000ffff047224 */ /* 0x000fe400078e0a03 */
[----:B------:R-:W-:Y:S01]  /*cd80*/  IMAD R2, R12, R3, R2 ;  /* 0x000000030c027224 */ /* 0x000fe200078e0202 */
[----:B------:R-:W-:Y:S01]  /*cd90*/  LOP3.LUT R3, R8, R5, RZ, 0xc0, !PT ;  /* 0x0000000508037212 */ /* 0x000fe200078ec0ff */
[----:B------:R-:W-:Y:S02]  /*cda0*/  @P4 IMAD R19, R17, R10, R0 ;  /* 0x0000000a11134224 */ /* 0x000fe400078e0200 */
[----:B0-----:R-:W-:-:S02]  /*cdb0*/  IMAD R0, R4, R18, R15 ;  /* 0x0000001204007224 */ /* 0x001fc400078e020f */
[----:B------:R-:W-:Y:S02]  /*cdc0*/  IMAD R5, R2, R23, R19 ;  /* 0x0000001702057224 */ /* 0x000fe400078e0213 */
[----:B------:R-:W-:Y:S02]  /*cdd0*/  IMAD R0, R0, R14, R3 ;  /* 0x0000000e00007224 */ /* 0x000fe400078e0203 */
[----:B------:R-:W-:-:S03]  /*cde0*/  IMAD.MOV.U32 R4, RZ, RZ, 0x1 ;  /* 0x00000001ff047424 */ /* 0x000fc600078e00ff */
[----:B------:R-:W-:Y:S02]  /*cdf0*/  SEL R6, R0, R5, !P4 ;  /* 0x0000000500067207 */ /* 0x000fe40006000000 */
[----:B------:R-:W-:-:S07]  /*ce00*/  SEL R5, R5, R0, !P4 ;  /* 0x0000000005057207 */ /* 0x000fce0006000000 */
.L_x_263:
[----:B------:R-:W-:-:S08]  /*ce10*/  NOP ;  /* 0x0000000000007918 */ /* 0x000fd00000000000 */
[----:B------:R-:W0:-:S00]  /*ce20*/  USETMAXREG.DEALLOC.CTAPOOL 0x28 ;  /* 0x00000028000079c8 */ /* 0x000e0000080e0500 */
[----:B------:R-:W-:-:S13]  /*ce30*/  ISETP.NE.AND P0, PT, RZ, UR6, PT ;  /* 0x00000006ff007c0c */ /* 0x000fda000bf05270 */
[----:B------:R-:W-:Y:S05]  /*ce40*/  @P0 EXIT ;  /* 0x000000000000094d */ /* 0x000fea0003800000 */
[----:B0-----:R-:W-:Y:S01]  /*ce50*/  LOP3.LUT P0, RZ, R4, 0xff, RZ, 0xc0, !PT ;  /* 0x000000ff04ff7812 */ /* 0x001fe2000780c0ff */
[----:B------:R-:W-:Y:S02]  /*ce60*/  IMAD.MOV.U32 R0, RZ, RZ, 0x1 ;  /* 0x00000001ff007424 */ /* 0x000fe400078e00ff */
[----:B------:R-:W-:-:S10]  /*ce70*/  IMAD.MOV.U32 R8, RZ, RZ, RZ ;  /* 0x000000ffff087224 */ /* 0x000fd400078e00ff */
[----:B------:R-:W-:Y:S05]  /*ce80*/  @!P0 BRA `(.L_x_266) ;  /* 0x0000000c00508947 */ /* 0x000fea0003800000 */
[----:B------:R-:W0:Y:S01]  /*ce90*/  S2R R2, SR_TID.X ;  /* 0x0000000000027919 */ /* 0x000e220000002100 */
[----:B------:R-:W-:Y:S01]  /*cea0*/  ULDC UR4, c[0x0][0x28c] ;  /* 0x0000a30000047ab9 */ /* 0x000fe20000000800 */
[----:B------:R-:W-:Y:S01]  /*ceb0*/  ULDC UR5, c[0x0][0x600] ;  /* 0x0001800000057ab9 */ /* 0x000fe20000000800 */
[----:B------:R-:W-:Y:S01]  /*cec0*/  UIADD3 UR11, UR4, 0x1f, URZ ;  /* 0x0000001f040b7890 */ /* 0x000fe2000fffe03f */
[----:B------:R-:W-:Y:S01]  /*ced0*/  BSSY B0, `(.L_x_266) ;  /* 0x00000cf000007945 */ /* 0x000fe20003800000 */
[----:B------:R-:W-:Y:S01]  /*cee0*/  ULDC UR6, c[0x0][0x658] ;  /* 0x0001960000067ab9 */ /* 0x000fe20000000800 */
[----:B------:R-:W-:Y:S01]  /*cef0*/  UMOV UR9, 0xffffffff ;  /* 0xffffffff00097882 */ /* 0x000fe20000000000 */
[----:B------:R-:W-:Y:S01]  /*cf00*/  UMOV UR12, 0x1 ;  /* 0x00000001000c7882 */ /* 0x000fe20000000000 */
[----:B------:R-:W-:Y:S01]  /*cf10*/  UIADD3 UR4, UR5, -0x1, URZ ;  /* 0xffffffff05047890 */ /* 0x000fe2000fffe03f */
[----:B------:R-:W-:Y:S01]  /*cf20*/  IMAD.MOV.U32 R9, RZ, RZ, 0x1 ;  /* 0x00000001ff097424 */ /* 0x000fe200078e00ff */
[----:B------:R-:W-:Y:S01]  /*cf30*/  USHF.L.U32 UR10, UR9, UR6, URZ ;  /* 0x00000006090a7299 */ /* 0x000fe2000800063f */
[----:B------:R-:W-:Y:S01]  /*cf40*/  IMAD.MOV.U32 R0, RZ, RZ, 0x1 ;  /* 0x00000001ff007424 */ /* 0x000fe200078e00ff */
[----:B------:R-:W-:Y:S01]  /*cf50*/  USHF.L.U32 UR5, UR12, UR6, URZ ;  /* 0x000000060c057299 */ /* 0x000fe2000800063f */
[----:B------:R-:W-:Y:S01]  /*cf60*/  IMAD.MOV.U32 R8, RZ, RZ, RZ ;  /* 0x000000ffff087224 */ /* 0x000fe200078e00ff */
[----:B------:R-:W-:Y:S01]  /*cf70*/  USHF.R.S32.HI UR12, URZ, 0x1f, UR11 ;  /* 0x0000001f3f0c7899 */ /* 0x000fe2000801140b */
[----:B------:R-:W-:Y:S01]  /*cf80*/  ULDC UR8, c[0x0][0xc] ;  /* 0x0000030000087ab9 */ /* 0x000fe20000000800 */
[----:B------:R-:W-:-:S02]  /*cf90*/  ULDC UR9, c[0x0][0x10] ;  /* 0x0000040000097ab9 */ /* 0x000fc40000000800 */
[----:B------:R-:W-:Y:S02]  /*cfa0*/  ULEA.HI UR12, UR12, UR11, URZ, 0x5 ;  /* 0x0000000b0c0c7291 */ /* 0x000fe4000f8f283f */
[----:B------:R-:W-:Y:S02]  /*cfb0*/  UIMAD.WIDE.U32 UR8, UR8, UR9, URZ ;  /* 0x00000009080872a5 */ /* 0x000fe4000f8e003f */
[----:B------:R-:W-:Y:S02]  /*cfc0*/  ULOP3.LUT UR6, URZ, UR10, URZ, 0x33, !UPT ;  /* 0x0000000a3f067292 */ /* 0x000fe4000f8e333f */
[----:B------:R-:W-:Y:S01]  /*cfd0*/  USHF.R.S32.HI UR19, URZ, 0x5, UR12 ;  /* 0x000000053f137899 */ /* 0x000fe2000801140c */
[----:B------:R-:W-:Y:S01]  /*cfe0*/  ULDC UR10, c[0x0][0x14] ;  /* 0x00000500000a7ab9 */ /* 0x000fe20000000800 */
[----:B------:R-:W-:Y:S02]  /*cff0*/  ULOP3.LUT UR26, UR7, 0x2, URZ, 0xfc, !UPT ;  /* 0x00000002071a7892 */ /* 0x000fe4000f8efc3f */
[----:B------:R-:W-:-:S02]  /*d000*/  UIMAD.WIDE.U32 UR22, UR8, UR10, URZ ;  /* 0x0000000a081672a5 */ /* 0x000fc4000f8e003f */
[----:B------:R-:W-:Y:S01]  /*d010*/  UIMAD UR13, UR9, UR10, URZ ;  /* 0x0000000a090d72a4 */ /* 0x000fe2000f8e023f */
[C---:B0-----:R-:W-:Y:S01]  /*d020*/  LOP3.LUT P2, RZ, R2.reuse, 0x7f, RZ, 0xc0, !PT ;  /* 0x0000007f02ff7812 */ /* 0x041fe2000784c0ff */
[----:B------:R-:W-:Y:S01]  /*d030*/  UIADD3 UR27, UR19, 0x1, URZ ;  /* 0x00000001131b7890 */ /* 0x000fe2000fffe03f */
[----:B------:R-:W-:Y:S01]  /*d040*/  LOP3.LUT P0, RZ, R2, 0x1f, RZ, 0xc0, !PT ;  /* 0x0000001f02ff7812 */ /* 0x000fe2000780c0ff */
[----:B------:R-:W-:Y:S01]  /*d050*/  UIADD3 UR13, UR23, UR13, URZ ;  /* 0x0000000d170d7290 */ /* 0x000fe2000fffe03f */
[----:B------:R-:W-:Y:S02]  /*d060*/  ULDC.64 UR24, c[0x0][0x198] ;  /* 0x0000660000187ab9 */ /* 0x000fe40000000a00 */
[----:B------:R-:W-:-:S13]  /*d070*/  PLOP3.LUT P0, PT, P0, P2, PT, 0x8a, 0x0 ;  /* 0x000000000000781c */ /* 0x000fda0000705172 */
.L_x_278:
[----:B------:R-:W-:-:S03]  /*d080*/  UMOV UR8, 0xffffffff ;  /* 0xffffffff00087882 */ /* 0x000fc60000000000 */
[----:B------:R-:W-:Y:S05]  /*d090*/  BRA.DIV UR8, `(.L_x_267) ;  /* 0x0000001a086c7947 */ /* 0x000fea000b800000 */
[----:B------:R-:W-:-:S13]  /*d0a0*/  ELECT P1, URZ, PT ;  /* 0x00000000003f782f */ /* 0x000fda0003820000 */
.L_x_308:
[----:B------:R-:W0:Y:S01]  /*d0b0*/  LDC R2, c[0x0][0x28c] ;  /* 0x0000a300ff027b82 */ /* 0x000e220000000800 */
[----:B------:R-:W-:Y:S01]  /*d0c0*/  BSSY B1, `(.L_x_268) ;  /* 0x0000038000017945 */ /* 0x000fe20003800000 */
[----:B0-----:R-:W-:-:S13]  /*d0d0*/  ISETP.LT.OR P1, PT, R2, 0x1, !P1 ;  /* 0x000000010200780c */ /* 0x001fda0004f21670 */
[----:B------:R-:W-:Y:S05]  /*d0e0*/  @P1 BRA `(.L_x_269) ;  /* 0x0000000000d41947 */ /* 0x000fea0003800000 */
[----:B------:R-:W-:Y:S02]  /*d0f0*/  IMAD R6, R6, 0x70, RZ ;  /* 0x0000007006067824 */ /* 0x000fe400078e02ff */
[----:B------:R-:W-:Y:S02]  /*d100*/  IMAD R7, R5, 0xc0, RZ ;  /* 0x000000c005077824 */ /* 0x000fe400078e02ff */
[----:B------:R-:W-:Y:S02]  /*d110*/  IMAD.MOV.U32 R12, RZ, RZ, RZ ;  /* 0x000000ffff0c7224 */ /* 0x000fe400078e00ff */
[----:B------:R-:W-:Y:S02]  /*d120*/  IMAD.U32 R14, RZ, RZ, UR27 ;  /* 0x0000001bff0e7e24 */ /* 0x000fe4000f8e00ff */
[----:B------:R-:W-:Y:S02]  /*d130*/  IMAD.MOV.U32 R2, RZ, RZ, R0 ;  /* 0x000000ffff027224 */ /* 0x000fe400078e0000 */
[----:B------:R-:W-:-:S07]  /*d140*/  IMAD.MOV.U32 R3, RZ, RZ, R8 ;  /* 0x000000ffff037224 */ /* 0x000fce00078e0008 */
.L_x_273:
[----:B------:R-:W0:Y:S01]  /*d150*/  S2R R5, SR_CgaCtaId ;  /* 0x0000000000057919 */ /* 0x000e220000008800 */
[----:B------:R-:W-:-:S04]  /*d160*/  MOV R4, 0x400 ;  /* 0x0000040000047802 */ /* 0x000fc80000000f00 */
[----:B0-----:R-:W-:Y:S02]  /*d170*/  LEA R10, R5, R4, 0x18 ;  /* 0x00000004050a7211 */ /* 0x001fe400078ec0ff */
[----:B------:R-:W-:Y:S01]  /*d180*/  SHF.L.U32 R4, R2, 0x1f, RZ ;  /* 0x0000001f02047819 */ /* 0x000fe200000006ff */
[----:B------:R-:W0:Y:S02]  /*d190*/  @!P2 LDC R5, c[0x0][0x500] ;  /* 0x00014000ff05ab82 */ /* 0x000e240000000800 */
[----:B------:R-:W-:-:S04]  /*d1a0*/  IMAD R13, R3, 0x8, R10 ;  /* 0x00000008030d7824 */ /* 0x000fc800078e020a */
[----:B------:R-:W1:Y:S02]  /*d1b0*/  SYNCS.PHASECHK.TRANS64.TRYWAIT P1, [R13+URZ+0xb8], R4 ;  /* 0x0000b8040d0075a7 */ /* 0x000e64000802017f */
[----:B-1----:R-:W-:Y:S05]  /*d1c0*/  @!P1 BRA `(.L_x_270) ;  /* 0x0000001800409947 */ /* 0x002fea0003800000 */
.L_x_309:
[----:B------:R-:W-:Y:S01]  /*d1d0*/  UPRMT UR8, UR26, 0x9910, URZ ;  /* 0x000099101a087896 */ /* 0x000fe2000800003f */
[----:B0-----:R0:W-:Y:S03]  /*d1e0*/  @!P2 SYNCS.ARRIVE.TRANS64 RZ, [R13+URZ], R5 ;  /* 0x000000050dffa9a7 */ /* 0x0011e6000800003f */
[----:B------:R-:W-:-:S06]  /*d1f0*/  UISETP.NE.AND UP0, UPT, UR8, 0x2, UPT ;  /* 0x000000020800788c */ /* 0x000fcc000bf05270 */
[----:B------:R-:W-:-:S13]  /*d200*/  PLOP3.LUT P1, PT, PT, PT, UP0, 0x80, 0x0 ;  /* 0x000000000000781c */ /* 0x000fda0003f2f008 */
[----:B0-----:R-:W-:Y:S05]  /*d210*/  @P1 BRA `(.L_x_271) ;  /* 0x0000000000041947 */ /* 0x001fea0003800000 */
[----:B------:R-:W-:Y:S01]  /*d220*/  BPT.TRAP 0x1 ;  /* 0x000000040000795c */ /* 0x000fe20000300000 */
.L_x_271:
[----:B------:R-:W-:Y:S05]  /*d230*/  @P0 BRA `(.L_x_272) ;  /* 0x0000000000040947 */ /* 0x000fea0003800000 */
[----:B------:R-:W-:Y:S01]  /*d240*/  BPT.TRAP 0x1 ;  /* 0x000000040000795c */ /* 0x000fe20000300000 */
.L_x_272:
[--C-:B-1----:R-:W-:Y:S01]  /*d250*/  IMAD R4, R3, 0x1800, R10.reuse ;  /* 0x0000180003047824 */ /* 0x102fe200078e020a */
[----:B------:R-:W-:Y:S01]  /*d260*/  R2UR UR20, R7 ;  /* 0x00000000071472ca */ /* 0x000fe200000e0000 */
[----:B------:R-:W-:Y:S01]  /*d270*/  IMAD R10, R3, 0xe00, R10 ;  /* 0x00000e00030a7824 */ /* 0x000fe200078e020a */
[----:B------:R-:W-:Y:S01]  /*d280*/  R2UR UR9, R13 ;  /* 0x000000000d0972ca */ /* 0x000fe200000e0000 */
[----:B------:R-:W-:Y:S01]  /*d290*/  VIADD R14, R14, 0xffffffff ;  /* 0xffffffff0e0e7836 */ /* 0x000fe20000000000 */
[----:B------:R-:W-:Y:S01]  /*d2a0*/  R2UR UR8, R4 ;  /* 0x00000000040872ca */ /* 0x000fe200000e0000 */
[----:B------:R-:W-:Y:S01]  /*d2b0*/  UIADD3 UR14, UP0, UR24, 0xf0, URZ ;  /* 0x000000f0180e7890 */ /* 0x000fe2000ff1e03f */
[----:B------:R-:W-:Y:S01]  /*d2c0*/  R2UR UR11, R10 ;  /* 0x000000000a0b72ca */ /* 0x000fe200000e0000 */
[----:B------:R-:W-:Y:S01]  /*d2d0*/  UIADD3 UR28, UP1, UR24, 0x1f0, URZ ;  /* 0x000001f0181c7890 */ /* 0x000fe2000ff3e03f */
[----:B------:R-:W-:Y:S01]  /*d2e0*/  R2UR UR10, R12 ;  /* 0x000000000c0a72ca */ /* 0x000fe200000e0000 */
[----:B------:R-:W-:Y:S01]  /*d2f0*/  UIADD3.X UR15, URZ, UR25, URZ, UP0, !UPT ;  /* 0x000000193f0f7290 */ /* 0x000fe200087fe43f */
[----:B------:R-:W-:Y:S01]  /*d300*/  R2UR UR12, R11 ;  /* 0x000000000b0c72ca */ /* 0x000fe200000e0000 */
[----:B------:R-:W-:Y:S01]  /*d310*/  VIADD R3, R3, 0x1 ;  /* 0x0000000103037836 */ /* 0x000fe20000000000 */
[----:B------:R-:W-:Y:S01]  /*d320*/  R2UR UR21, R6 ;  /* 0x00000000061572ca */ /* 0x000fe200000e0000 */
[----:B------:R-:W-:Y:S01]  /*d330*/  UIADD3.X UR29, URZ, UR25, URZ, UP1, !UPT ;  /* 0x000000193f1d7290 */ /* 0x000fe20008ffe43f */
[----:B------:R-:W-:Y:S01]  /*d340*/  ISETP.GT.AND P3, PT, R14, 0x1, PT ;  /* 0x000000010e00780c */ /* 0x000fe20003f64270 */
[----:B------:R-:W-:Y:S01]  /*d350*/  UMOV UR16, 0x0 ;  /* 0x0000000000107882 */ /* 0x000fe20000000000 */
[----:B------:R-:W-:Y:S01]  /*d360*/  UMOV UR17, 0x10000000 ;  /* 0x1000000000117882 */ /* 0x000fe20000000000 */
[----:B------:R-:W-:Y:S01]  /*d370*/  UIADD3 UR8, UR8, 0x280, URZ ;  /* 0x0000028008087890 */ /* 0x000fe2000fffe03f */
[----:B------:R-:W-:Y:S01]  /*d380*/  ISETP.NE.AND P1, PT, R3, 0x17, PT ;  /* 0x000000170300780c */ /* 0x000fe20003f25270 */
[----:B------:R-:W-:Y:S01]  /*d390*/  UIADD3 UR18, UR11, 0x22a80, URZ ;  /* 0x00022a800b127890 */ /* 0x000fe2000fffe03f */
[----:B------:R-:W-:-:S02]  /*d3a0*/  VIADD R12, R12, 0x20 ;  /* 0x000000200c0c7836 */ /* 0x000fc40000000000 */
[----:B------:R-:W-:Y:S01]  /*d3b0*/  UMOV UR11, UR20 ;  /* 0x00000014000b7c82 */ /* 0x000fe20008000000 */
[----:B------:R-:W-:Y:S02]  /*d3c0*/  SEL R5, RZ, 0x1, P1 ;  /* 0x00000001ff057807 */ /* 0x000fe40000800000 */
[----:B------:R-:W-:Y:S01]  /*d3d0*/  SEL R3, R3, RZ, P1 ;  /* 0x000000ff03037207 */ /* 0x000fe20000800000 */
[----:B------:R0:W-:Y:S01]  /*d3e0*/  UTMALDG.3D [UR8], [UR14], desc[UR16] ;  /* 0x000010080e0075b4 */ /* 0x0001e20008011000 */
[----:B------:R-:W-:Y:S01]  /*d3f0*/  LOP3.LUT R2, R2, R5, RZ, 0x3c, !PT ;  /* 0x0000000502027212 */ /* 0x000fe200078e3cff */
[----:B0-----:R-:W-:Y:S01]  /*d400*/  UMOV UR8, UR18 ;  /* 0x0000001200087c82 */ /* 0x001fe20008000000 */
[----:B------:R-:W-:Y:S02]  /*d410*/  UMOV UR11, UR21 ;  /* 0x00000015000b7c82 */ /* 0x000fe40008000000 */
[----:B------:R0:W-:Y:S02]  /*d420*/  UTMALDG.3D [UR8], [UR28], desc[UR16] ;  /* 0x000010081c0075b4 */ /* 0x0001e40008011000 */
[----:B0-----:R-:W-:Y:S05]  /*d430*/  @P3 BRA `(.L_x_273) ;  /* 0xfffffffc00443947 */ /* 0x001fea000383ffff */
.L_x_269:
[----:B------:R-:W-:Y:S05]  /*d440*/  BSYNC B1 ;  /* 0x0000000000017941 */ /* 0x000fea0003800000 */
.L_x_268:
[----:B------:R-:W2:Y:S01]  /*d450*/  LDL.LU R15, [R1] ;  /* 0x00000000010f7983 */ /* 0x000ea20000300800 */
[----:B------:R-:W-:Y:S01]  /*d460*/  LOP3.LUT P5, RZ, R9, 0xff, RZ, 0xc0, !PT ;  /* 0x000000ff09ff7812 */ /* 0x000fe200078ac0ff */
[----:B------:R-:W-:Y:S01]  /*d470*/  VIADD R8, R8, UR19 ;  /* 0x0000001308087c36 */ /* 0x000fe20008000000 */
[----:B------:R-:W-:Y:S01]  /*d480*/  ULDC.64 UR8, c[0x0][0x650] ;  /* 0x0001940000087ab9 */ /* 0x000fe20000000a00 */
[----:B------:R-:W3:Y:S01]  /*d490*/  LDL.LU R13, [R1+0x4] ;  /* 0x00000400010d7983 */ /* 0x000ee20000300800 */
[----:B------:R-:W-:Y:S01]  /*d4a0*/  IMAD.U32 R5, RZ, RZ, UR19 ;  /* 0x00000013ff057e24 */ /* 0x000fe2000f8e00ff */
[----:B------:R-:W-:Y:S01]  /*d4b0*/  UISETP.GE.U32.AND UP0, UPT, UR19, 0x17, UPT ;  /* 0x000000171300788c */ /* 0x000fe2000bf06070 */
[----:B------:R-:W-:Y:S01]  /*d4c0*/  ISETP.GT.U32.AND P1, PT, R8, 0x16, PT ;  /* 0x000000160800780c */ /* 0x000fe20003f24070 */
[----:B------:R-:W-:Y:S01]  /*d4d0*/  BSSY B1, `(.L_x_274) ;  /* 0x000006c000017945 */ /* 0x000fe20003800000 */
[----:B------:R-:W-:Y:S01]  /*d4e0*/  IMAD.MOV.U32 R6, RZ, RZ, -0x1 ;  /* 0xffffffffff067424 */ /* 0x000fe200078e00ff */
[----:B------:R-:W-:Y:S01]  /*d4f0*/  PRMT R9, RZ, 0x7610, R9 ;  /* 0x00007610ff097816 */ /* 0x000fe20000000009 */
[----:B------:R-:W-:Y:S01]  /*d500*/  IMAD.MOV.U32 R11, RZ, RZ, -0x1 ;  /* 0xffffffffff0b7424 */ /* 0x000fe200078e00ff */
[----:B------:R-:W-:-:S02]  /*d510*/  ISETP.LT.U32.AND P1, PT, R5, 0x17, P1 ;  /* 0x000000170500780c */ /* 0x000fc40000f21070 */
[----:B------:R-:W0:Y:S01]  /*d520*/  @P5 S2R R3, SR_CgaCtaId ;  /* 0x0000000000035919 */ /* 0x000e220000008800 */
[----:B------:R-:W-:Y:S02]  /*d530*/  @P5 MOV R2, 0x400 ;  /* 0x0000040000025802 */ /* 0x000fe40000000f00 */
[----:B------:R-:W-:Y:S02]  /*d540*/  PLOP3.LUT P3, PT, PT, PT, UP0, 0x80, 0x0 ;  /* 0x000000000000781c */ /* 0x000fe40003f6f008 */
[----:B0-----:R-:W-:Y:S01]  /*d550*/  @P5 LEA R4, R3, R2, 0x18 ;  /* 0x0000000203045211 */ /* 0x001fe200078ec0ff */
[----:B------:R-:W-:-:S03]  /*d560*/  IMAD.WIDE.U32 R2, R8, -0x4de9bd37, RZ ;  /* 0xb21642c908027825 */ /* 0x000fc600078e00ff */
[----:B------:R0:W-:Y:S02]  /*d570*/  @P5 SYNCS.ARRIVE.TRANS64.A1T0 RZ, [R4+URZ+0x188], RZ ;  /* 0x000188ff04ff59a7 */ /* 0x0001e4000810003f */
[----:B------:R-:W-:Y:S02]  /*d580*/  SHF.R.U32.HI R5, RZ, 0x4, R3 ;  /* 0x00000004ff057819 */ /* 0x000fe40000011603 */
[----:B------:R-:W-:Y:S02]  /*d590*/  SEL R3, RZ, 0x1, !P1 ;  /* 0x00000001ff037807 */ /* 0x000fe40004800000 */
[----:B------:R-:W-:Y:S01]  /*d5a0*/  PRMT R2, RZ, 0x7610, R2 ;  /* 0x00007610ff027816 */ /* 0x000fe20000000002 */
[----:B------:R-:W-:Y:S01]  /*d5b0*/  IMAD R8, R5, -0x17, R8 ;  /* 0xffffffe905087824 */ /* 0x000fe200078e0208 */
[----:B------:R-:W-:-:S04]  /*d5c0*/  LOP3.LUT R0, R0, R3, RZ, 0x3c, !PT ;  /* 0x0000000300007212 */ /* 0x000fc800078e3cff */
[----:B------:R-:W-:Y:S01]  /*d5d0*/  @P3 LOP3.LUT R0, R0, 0x1, R5, 0x78, !PT ;  /* 0x0000000100003812 */ /* 0x000fe200078e7805 */
[----:B------:R-:W-:Y:S01]  /*d5e0*/  IMAD.MOV.U32 R5, RZ, RZ, -0x1 ;  /* 0xffffffffff057424 */ /* 0x000fe200078e00ff */
[----:B---3--:R-:W-:-:S04]  /*d5f0*/  IADD3 R13, P5, R13, UR22, RZ ;  /* 0x000000160d0d7c10 */ /* 0x008fc8000ffbe0ff */
[----:B--2---:R-:W-:Y:S01]  /*d600*/  IADD3.X R15, R15, UR13, RZ, P5, !PT ;  /* 0x0000000d0f0f7c10 */ /* 0x004fe2000affe4ff */
[----:B------:R0:W-:Y:S01]  /*d610*/  STL [R1+0x4], R13 ;  /* 0x0000040d01007387 */ /* 0x0001e20000100800 */
[----:B------:R-:W-:-:S03]  /*d620*/  ISETP.GE.U32.AND P1, PT, R13, UR8, PT ;  /* 0x000000080d007c0c */ /* 0x000fc6000bf26070 */
[----:B------:R0:W-:Y:S01]  /*d630*/  STL [R1], R15 ;  /* 0x0000000f01007387 */ /* 0x0001e20000100800 */
[----:B------:R-:W-:-:S13]  /*d640*/  ISETP.GE.U32.AND.EX P1, PT, R15, UR9, PT, P1 ;  /* 0x000000090f007c0c */ /* 0x000fda000bf26110 */
[----:B0-----:R-:W-:Y:S05]  /*d650*/  @P1 BRA `(.L_x_275) ;  /* 0x00000004004c1947 */ /* 0x001fea0003800000 */
[----:B------:R-:W-:Y:S01]  /*d660*/  ULDC.64 UR8, c[0x0][0x628] ;  /* 0x00018a0000087ab9 */ /* 0x000fe20000000a00 */
[----:B------:R-:W0:Y:S01]  /*d670*/  S2R R12, SR_CTAID.X ;  /* 0x00000000000c7919 */ /* 0x000e220000002500 */
[----:B------:R-:W-:Y:S01]  /*d680*/  ISETP.NE.U32.AND P1, PT, RZ, UR8, PT ;  /* 0x00000008ff007c0c */ /* 0x000fe2000bf25070 */
[----:B------:R-:W-:Y:S01]  /*d690*/  ULDC UR11, c[0x0][0x630] ;  /* 0x00018c00000b7ab9 */ /* 0x000fe20000000800 */
[----:B------:R-:W-:Y:S01]  /*d6a0*/  IMAD.MOV.U32 R2, RZ, RZ, R13 ;  /* 0x000000ffff027224 */ /* 0x000fe200078e000d */
[----:B------:R-:W1:Y:S01]  /*d6b0*/  S2R R10, SR_CTAID.Y ;  /* 0x00000000000a7919 */ /* 0x000e620000002600 */
[----:B------:R-:W-:Y:S01]  /*d6c0*/  ISETP.NE.AND.EX P1, PT, RZ, UR9, PT, P1 ;  /* 0x00000009ff007c0c */ /* 0x000fe2000bf25310 */
[----:B------:R-:W-:-:S12]  /*d6d0*/  IMAD.MOV.U32 R3, RZ, RZ, R15 ;  /* 0x000000ffff037224 */ /* 0x000fd800078e000f */
[----:B------:R-:W-:Y:S05]  /*d6e0*/  @!P1 BRA `(.L_x_276) ;  /* 0x0000000000289947 */ /* 0x000fea0003800000 */
[----:B------:R-:W-:Y:S02]  /*d6f0*/  ULDC UR10, c[0x0][0x634] ;  /* 0x00018d00000a7ab9 */ /* 0x000fe40000000800 */
[----:B------:R-:W-:-:S05]  /*d700*/  IADD3 R7, P1, R13, UR10, RZ ;  /* 0x0000000a0d077c10 */ /* 0x000fca000ff3e0ff */
[----:B------:R-:W-:-:S04]  /*d710*/  IMAD.X R11, RZ, RZ, R15, P1 ;  /* 0x000000ffff0b7224 */ /* 0x000fc800008e060f */
[----:B------:R-:W-:-:S04]  /*d720*/  IMAD.WIDE.U32 R4, R11, UR8, RZ ;  /* 0x000000080b047c25 */ /* 0x000fc8000f8e00ff */
[----:B------:R-:W-:-:S04]  /*d730*/  IMAD.WIDE.U32 R4, P1, R7, UR9, R4 ;  /* 0x0000000907047c25 */ /* 0x000fc8000f820004 */
[----:B------:R-:W-:-:S04]  /*d740*/  IMAD.WIDE.U32 R6, R7, UR8, RZ ;  /* 0x0000000807067c25 */ /* 0x000fc8000f8e00ff */
[----:B------:R-:W-:Y:S01]  /*d750*/  IMAD.X R3, RZ, RZ, RZ, P1 ;  /* 0x000000ffff037224 */ /* 0x000fe200008e06ff */
[----:B------:R-:W-:Y:S01]  /*d760*/  IADD3 RZ, P1, R7, R4, RZ ;  /* 0x0000000407ff7210 */ /* 0x000fe20007f3e0ff */
[----:B------:R-:W-:-:S04]  /*d770*/  IMAD.MOV.U32 R2, RZ, RZ, R5 ;  /* 0x000000ffff027224 */ /* 0x000fc800078e0005 */
[----:B------:R-:W-:-:S08]  /*d780*/  IMAD.WIDE.U32.X R2, R11, UR9, R2, P1 ;  /* 0x000000090b027c25 */ /* 0x000fd000088e0402 */
.L_x_276:
[--C-:B------:R-:W-:Y:S01]  /*d790*/  SHF.R.U64 R11, R2, UR11, R3.reuse ;  /* 0x0000000b020b7c19 */ /* 0x100fe20008001203 */
[----:B------:R-:W-:Y:S01]  /*d7a0*/  ULDC.64 UR8, c[0x0][0x620] ;  /* 0x0001880000087ab9 */ /* 0x000fe20000000a00 */
[----:B------:R-:W-:Y:S01]  /*d7b0*/  SHF.R.U32.HI R2, RZ, UR11, R3 ;  /* 0x0000000bff027c19 */ /* 0x000fe20008011603 */
[----:B------:R-:W-:Y:S01]  /*d7c0*/  IMAD.MOV.U32 R3, RZ, RZ, R15 ;  /* 0x000000ffff037224 */ /* 0x000fe200078e000f */
[----:B------:R-:W-:Y:S01]  /*d7d0*/  IADD3 R5, P1, RZ, -R11, RZ ;  /* 0x8000000bff057210 */ /* 0x000fe20007f3e0ff */
[----:B------:R-:W2:Y:S01]  /*d7e0*/  LDC R7, c[0x0][0x144] ;  /* 0x00005100ff077b82 */ /* 0x000ea20000000800 */
[----:B0-----:R-:W-:Y:S01]  /*d7f0*/  I2FP.F32.U32 R6, R12 ;  /* 0x0000000c00067245 */ /* 0x001fe20000201000 */
[----:B------:R-:W-:Y:S01]  /*d800*/  ULDC.64 UR14, c[0x0][0x640] ;  /* 0x00019000000e7ab9 */ /* 0x000fe20000000a00 */
[----:B------:R-:W-:Y:S01]  /*d810*/  ULDC UR10, c[0x0][0x608] ;  /* 0x00018200000a7ab9 */ /* 0x000fe20000000800 */
[----:B------:R-:W-:Y:S01]  /*d820*/  IMAD.X R2, RZ, RZ, ~R2, P1 ;  /* 0x000000ffff027224 */ /* 0x000fe200008e0e02 */
[----:B------:R-:W-:-:S03]  /*d830*/  ISETP.NE.U32.AND P1, PT, RZ, UR14, PT ;  /* 0x0000000eff007c0c */ /* 0x000fc6000bf25070 */
[----:B------:R-:W-:Y:S01]  /*d840*/  IMAD R4, R2, UR8, RZ ;  /* 0x0000000802047c24 */ /* 0x000fe2000f8e02ff */
[----:B------:R-:W0:Y:S01]  /*d850*/  LDC R15, c[0x0][0x148] ;  /* 0x00005200ff0f7b82 */ /* 0x000e220000000800 */
[----:B------:R-:W-:Y:S01]  /*d860*/  IMAD.MOV.U32 R2, RZ, RZ, R13 ;  /* 0x000000ffff027224 */ /* 0x000fe200078e000d */
[----:B------:R-:W-:-:S03]  /*d870*/  ISETP.NE.AND.EX P1, PT, RZ, UR15, PT, P1 ;  /* 0x0000000fff007c0c */ /* 0x000fc6000bf25310 */
[----:B------:R-:W-:Y:S01]  /*d880*/  IMAD.WIDE.U32 R2, R5, UR8, R2 ;  /* 0x0000000805027c25 */ /* 0x000fe2000f8e0002 */
[----:B------:R-:W-:-:S03]  /*d890*/  ULDC UR8, c[0x0][0x150] ;  /* 0x0000540000087ab9 */ /* 0x000fc60000000800 */
[----:B------:R-:W-:Y:S01]  /*d8a0*/  FMUL R6, R6, UR8 ;  /* 0x0000000806067c20 */ /* 0x000fe20008400000 */
[----:B------:R-:W-:Y:S01]  /*d8b0*/  IMAD R5, R5, UR9, R4 ;  /* 0x0000000905057c24 */ /* 0x000fe2000f8e0204 */
[----:B------:R-:W-:Y:S01]  /*d8c0*/  ULDC UR8, c[0x0][0x618] ;  /* 0x0001860000087ab9 */ /* 0x000fe20000000800 */
[----:B------:R-:W-:Y:S02]  /*d8d0*/  ULDC UR9, c[0x0][0x154] ;  /* 0x0000550000097ab9 */ /* 0x000fe40000000800 */
[----:B------:R-:W-:Y:S01]  /*d8e0*/  IMAD.IADD R3, R3, 0x1, R5 ;  /* 0x0000000103037824 */ /* 0x000fe200078e0205 */
[----:B------:R-:W3:Y:S04]  /*d8f0*/  F2I.U32.TRUNC.NTZ R6, R6 ;  /* 0x0000000600067305 */ /* 0x000ee8000020f000 */
[----:B------:R-:W-:-:S02]  /*d900*/  SHF.R.U64 R13, R2, UR8, R3 ;  /* 0x00000008020d7c19 */ /* 0x000fc40008001203 */
[----:B-1----:R-:W-:-:S05]  /*d910*/  I2FP.F32.U32 R2, R10 ;  /* 0x0000000a00027245 */ /* 0x002fca0000201000 */
[----:B------:R-:W-:Y:S01]  /*d920*/  FMUL R4, R2, UR9 ;  /* 0x0000000902047c20 */ /* 0x000fe20008400000 */
[----:B------:R-:W-:Y:S01]  /*d930*/  SHF.R.U32.HI R2, RZ, UR8, R3 ;  /* 0x00000008ff027c19 */ /* 0x000fe20008011603 */
[----:B------:R-:W-:Y:S02]  /*d940*/  ULDC UR8, c[0x0][0x658] ;  /* 0x0001960000087ab9 */ /* 0x000fe40000000800 */
[----:B------:R1:W4:Y:S01]  /*d950*/  F2I.U32.TRUNC.NTZ R18, R4 ;  /* 0x0000000400127305 */ /* 0x000322000020f000 */
[----:B------:R-:W-:Y:S01]  /*d960*/  SHF.R.U64 R16, R13, UR10, R2 ;  /* 0x0000000a0d107c19 */ /* 0x000fe20008001202 */
[----:B---3--:R-:W-:Y:S01]  /*d970*/  IMAD.MOV R6, RZ, RZ, -R6 ;  /* 0x000000ffff067224 */ /* 0x008fe200078e0a06 */
[----:B------:R-:W-:-:S03]  /*d980*/  SHF.R.U32.HI R3, RZ, UR10, R2 ;  /* 0x0000000aff037c19 */ /* 0x000fc60008011602 */
[----:B--2---:R-:W-:Y:S01]  /*d990*/  IMAD R19, R7, R6, R12 ;  /* 0x0000000607137224 */ /* 0x004fe200078e020c */
[--C-:B------:R-:W-:Y:S02]  /*d9a0*/  SHF.R.U64 R14, R16, UR8, R3.reuse ;  /* 0x00000008100e7c19 */ /* 0x100fe40008001203 */
[----:B------:R-:W-:-:S03]  /*d9b0*/  SHF.R.U32.HI R3, RZ, UR8, R3 ;  /* 0x00000008ff037c19 */ /* 0x000fc60008011603 */
[----:B------:R-:W-:Y:S01]  /*d9c0*/  IMAD.MOV.U32 R2, RZ, RZ, R14 ;  /* 0x000000ffff027224 */ /* 0x000fe200078e000e */
[----:B-1--4-:R-:W-:Y:S06]  /*d9d0*/  @!P1 BRA `(.L_x_277) ;  /* 0x0000000000289947 */ /* 0x012fec0003800000 */
        /* <DEDUP_REMOVED lines=10> */
.L_x_277:
[----:B------:R-:W-:Y:S01]  /*da80*/  ULDC UR8, c[0x0][0x648] ;  /* 0x0001920000087ab9 */ /* 0x000fe20000000800 */
[----:B------:R-:W-:Y:S01]  /*da90*/  IMAD.MOV R18, RZ, RZ, -R18 ;  /* 0x000000ffff127224 */ /* 0x000fe200078e0a12 */
[----:B------:R-:W-:Y:S01]  /*daa0*/  SHF.R.U64 R3, R2, UR8, R3 ;  /* 0x0000000802037c19 */ /* 0x000fe20008001203 */
[----:B------:R-:W-:Y:S01]  /*dab0*/  ULDC UR8, c[0x0][0x638] ;  /* 0x00018e0000087ab9 */ /* 0x000fe20000000800 */
[----:B------:R-:W-:Y:S01]  /*dac0*/  LOP3.LUT R2, R16, UR6, RZ, 0xc0, !PT ;  /* 0x0000000610027c12 */ /* 0x000fe2000f8ec0ff */
[----:B0-----:R-:W-:Y:S01]  /*dad0*/  @P4 IMAD R19, R15, R18, R10 ;  /* 0x000000120f134224 */ /* 0x001fe200078e020a */
[----:B------:R-:W-:Y:S01]  /*dae0*/  LOP3.LUT R13, R13, UR4, RZ, 0xc0, !PT ;  /* 0x000000040d0d7c12 */ /* 0x000fe2000f8ec0ff */
[----:B------:R-:W-:Y:S01]  /*daf0*/  IMAD.MOV R5, RZ, RZ, -R3 ;  /* 0x000000ffff057224 */ /* 0x000fe200078e0a03 */
[----:B------:R-:W-:Y:S01]  /*db00*/  ULDC UR9, c[0x0][0x610] ;  /* 0x0001840000097ab9 */ /* 0x000fe20000000800 */
[----:B------:R-:W-:Y:S02]  /*db10*/  IMAD R2, R3, UR5, R2 ;  /* 0x0000000503027c24 */ /* 0x000fe4000f8e0202 */
[----:B------:R-:W-:Y:S01]  /*db20*/  IMAD R14, R5, UR8, R14 ;  /* 0x00000008050e7c24 */ /* 0x000fe2000f8e020e */
[----:B------:R-:W-:Y:S01]  /*db30*/  ULDC UR8, c[0x0][0x600] ;  /* 0x0001800000087ab9 */ /* 0x000fe20000000800 */
[----:B------:R-:W-:-:S02]  /*db40*/  IMAD R5, R2, UR9, R19 ;  /* 0x0000000902057c24 */ /* 0x000fc4000f8e0213 */
[----:B------:R-:W-:Y:S02]  /*db50*/  IMAD R14, R14, UR8, R13 ;  /* 0x000000080e0e7c24 */ /* 0x000fe4000f8e020d */
[----:B------:R-:W-:-:S03]  /*db60*/  IMAD.MOV.U32 R2, RZ, RZ, 0x1 ;  /* 0x00000001ff027424 */ /* 0x000fc600078e00ff */
[----:B------:R-:W-:Y:S02]  /*db70*/  SEL R6, R14, R5, !P4 ;  /* 0x000000050e067207 */ /* 0x000fe40006000000 */
[----:B------:R-:W-:-:S07]  /*db80*/  SEL R5, R5, R14, !P4 ;  /* 0x0000000e05057207 */ /* 0x000fce0006000000 */
.L_x_275:
[----:B------:R-:W-:Y:S05]  /*db90*/  BSYNC B1 ;  /* 0x0000000000017941 */ /* 0x000fea0003800000 */
.L_x_274:
[----:B------:R-:W-:-:S13]  /*dba0*/  LOP3.LUT P1, RZ, R2, 0xff, RZ, 0xc0, !PT ;  /* 0x000000ff02ff7812 */ /* 0x000fda000782c0ff */
[----:B------:R-:W-:Y:S05]  /*dbb0*/  @P1 BRA `(.L_x_278) ;  /* 0xfffffff400301947 */ /* 0x000fea000383ffff */
[----:B------:R-:W-:Y:S05]  /*dbc0*/  BSYNC B0 ;  /* 0x0000000000007941 */ /* 0x000fea0003800000 */
.L_x_266:
[----:B------:R-:W-:-:S03]  /*dbd0*/  UMOV UR8, 0xffffffff ;  /* 0xffffffff00087882 */ /* 0x000fc60000000000 */
[----:B------:R-:W-:Y:S05]  /*dbe0*/  BRA.DIV UR8, `(.L_x_279) ;  /* 0x0000000e08cc7947 */ /* 0x000fea000b800000 */
[----:B------:R-:W-:-:S13]  /*dbf0*/  ELECT P0, URZ, PT ;  /* 0x00000000003f782f */ /* 0x000fda0003800000 */
.L_x_312:
[----:B------:R-:W-:Y:S04]  /*dc00*/  BSSY B0, `(.L_x_280) ;  /* 0x00000d7000007945 */ /* 0x000fe80003800000 */
[----:B------:R-:W-:Y:S05]  /*dc10*/  @!P0 BRA `(.L_x_281) ;  /* 0x0000000c00548947 */ /* 0x000fea0003800000 */
[----:B------:R-:W-:-:S04]  /*dc20*/  ULOP3.LUT UR8, UR7, 0x2, URZ, 0xfc, !UPT ;  /* 0x0000000207087892 */ /* 0x000fc8000f8efc3f */
[----:B------:R-:W-:-:S06]  /*dc30*/  UISETP.NE.AND UP0, UPT, UR8, 0x3, UPT ;  /* 0x000000030800788c */ /* 0x000fcc000bf05270 */
[----:B------:R-:W-:-:S13]  /*dc40*/  PLOP3.LUT P0, PT, PT, PT, UP0, 0x80, 0x0 ;  /* 0x000000000000781c */ /* 0x000fda0003f0f008 */
[----:B------:R-:W-:Y:S05]  /*dc50*/  @!P0 BRA `(.L_x_282) ;  /* 0x0000000000048947 */ /* 0x000fea0003800000 */
[----:B------:R-:W-:Y:S01]  /*dc60*/  BPT.TRAP 0x1 ;  /* 0x000000040000795c */ /* 0x000fe20000300000 */
.L_x_282:
[----:B------:R-:W0:Y:S01]  /*dc70*/  S2R R3, SR_CgaCtaId ;  /* 0x0000000000037919 */ /* 0x000e220000008800 */
[----:B------:R-:W-:-:S04]  /*dc80*/  MOV R2, 0x400 ;  /* 0x0000040000027802 */ /* 0x000fc80000000f00 */
[----:B0-----:R-:W-:Y:S02]  /*dc90*/  LEA R3, R3, R2, 0x18 ;  /* 0x0000000203037211 */ /* 0x001fe400078ec0ff */
[----:B------:R-:W-:-:S03]  /*dca0*/  SHF.L.U32 R2, R0, 0x1f, RZ ;  /* 0x0000001f00027819 */ /* 0x000fc600000006ff */
[----:B------:R-:W-:-:S04]  /*dcb0*/  VIADD R3, R3, 0xb8 ;  /* 0x000000b803037836 */ /* 0x000fc80000000000 */
[C---:B------:R-:W-:Y:S02]  /*dcc0*/  IMAD R7, R8.reuse, 0x8, R3 ;  /* 0x0000000808077824 */ /* 0x040fe400078e0203 */
[----:B------:R-:W-:Y:S02]  /*dcd0*/  VIADD R8, R8, 0x1 ;  /* 0x0000000108087836 */ /* 0x000fe40000000000 */
[----:B------:R-:W0:Y:S03]  /*dce0*/  SYNCS.PHASECHK.TRANS64.TRYWAIT P0, [R7+URZ], R2 ;  /* 0x00000002070075a7 */ /* 0x000e26000800017f */
[----:B------:R-:W-:-:S04]  /*dcf0*/  ISETP.NE.AND P1, PT, R8, 0x17, PT ;  /* 0x000000170800780c */ /* 0x000fc80003f25270 */
[----:B------:R-:W-:Y:S02]  /*dd00*/  SEL R5, RZ, 0x1, P1 ;  /* 0x00000001ff057807 */ /* 0x000fe40000800000 */
[----:B------:R-:W-:Y:S02]  /*dd10*/  SEL R8, R8, RZ, P1 ;  /* 0x000000ff08087207 */ /* 0x000fe40000800000 */
[----:B------:R-:W-:-:S03]  /*dd20*/  LOP3.LUT R5, R0, R5, RZ, 0x3c, !PT ;  /* 0x0000000500057212 */ /* 0x000fc600078e3cff */
[----:B------:R-:W-:Y:S01]  /*dd30*/  IMAD R9, R8, 0x8, R3 ;  /* 0x0000000808097824 */ /* 0x000fe200078e0203 */
[----:B------:R-:W-:Y:S01]  /*dd40*/  SHF.L.U32 R4, R5, 0x1f, RZ ;  /* 0x0000001f05047819 */ /* 0x000fe200000006ff */
[----:B0-----:R-:W-:Y:S06]  /*dd50*/  @!P0 BRA `(.L_x_283) ;  /* 0x0000000c00948947 */ /* 0x001fec0003800000 */
.L_x_313:
[----:B------:R-:W1:Y:S01]  /*dd60*/  SYNCS.PHASECHK.TRANS64.TRYWAIT P0, [R9+URZ], R4 ;  /* 0x00000004090075a7 */ /* 0x000e62000800017f */
[----:B------:R-:W-:-:S05]  /*dd70*/  VIADD R0, R8, 0x1 ;  /* 0x0000000108007836 */ /* 0x000fca0000000000 */
[----:B------:R-:W-:-:S04]  /*dd80*/  ISETP.NE.AND P1, PT, R0, 0x17, PT ;  /* 0x000000170000780c */ /* 0x000fc80003f25270 */
[----:B0-----:R-:W-:Y:S02]  /*dd90*/  SEL R2, RZ, 0x1, P1 ;  /* 0x00000001ff027807 */ /* 0x001fe40000800000 */
[----:B------:R-:W-:Y:S02]  /*dda0*/  SEL R0, R0, RZ, P1 ;  /* 0x000000ff00007207 */ /* 0x000fe40000800000 */
[----:B------:R-:W-:-:S03]  /*ddb0*/  LOP3.LUT R7, R5, R2, RZ, 0x3c, !PT ;  /* 0x0000000205077212 */ /* 0x000fc600078e3cff */
[----:B------:R-:W-:Y:S01]  /*ddc0*/  IMAD R6, R0, 0x8, R3 ;  /* 0x0000000800067824 */ /* 0x000fe200078e0203 */
[----:B------:R-:W-:Y:S01]  /*ddd0*/  SHF.L.U32 R5, R7, 0x1f, RZ ;  /* 0x0000001f07057819 */ /* 0x000fe200000006ff */
[----:B-1----:R-:W-:Y:S06]  /*dde0*/  @!P0 BRA `(.L_x_284) ;  /* 0x0000000c00848947 */ /* 0x002fec0003800000 */
.L_x_314:
[----:B------:R-:W1:Y:S01]  /*ddf0*/  SYNCS.PHASECHK.TRANS64.TRYWAIT P0, [R6+URZ], R5 ;  /* 0x00000005060075a7 */ /* 0x000e62000800017f */
[----:B------:R-:W-:-:S05]  /*de00*/  VIADD R0, R0, 0x1 ;  /* 0x0000000100007836 */ /* 0x000fca0000000000 */
[----:B------:R-:W-:-:S04]  /*de10*/  ISETP.NE.AND P1, PT, R0, 0x17, PT ;  /* 0x000000170000780c */ /* 0x000fc80003f25270 */
[----:B------:R-:W-:Y:S02]  /*de20*/  SEL R2, RZ, 0x1, P1 ;  /* 0x00000001ff027807 */ /* 0x000fe40000800000 */
[----:B------:R-:W-:Y:S02]  /*de30*/  SEL R0, R0, RZ, P1 ;  /* 0x000000ff00007207 */ /* 0x000fe40000800000 */
[----:B------:R-:W-:-:S03]  /*de40*/  LOP3.LUT R7, R7, R2, RZ, 0x3c, !PT ;  /* 0x0000000207077212 */ /* 0x000fc600078e3cff */
[----:B0-----:R-:W-:Y:S01]  /*de50*/  IMAD R9, R0, 0x8, R3 ;  /* 0x0000000800097824 */ /* 0x001fe200078e0203 */
[----:B------:R-:W-:Y:S01]  /*de60*/  SHF.L.U32 R4, R7, 0x1f, RZ ;  /* 0x0000001f07047819 */ /* 0x000fe200000006ff */
[----:B-1----:R-:W-:Y:S06]  /*de70*/  @!P0 BRA `(.L_x_285) ;  /* 0x0000000c00748947 */ /* 0x002fec0003800000 */
.L_x_315:
        /* <DEDUP_REMOVED lines=9> */
.L_x_316:
        /* <DEDUP_REMOVED lines=9> */
.L_x_317:
        /* <DEDUP_REMOVED lines=9> */
.L_x_318:
        /* <DEDUP_REMOVED lines=9> */
.L_x_319:
        /* <DEDUP_REMOVED lines=9> */
.L_x_320:
        /* <DEDUP_REMOVED lines=9> */
.L_x_321:
        /* <DEDUP_REMOVED lines=9> */
.L_x_322:
        /* <DEDUP_REMOVED lines=9> */
.L_x_323:
        /* <DEDUP_REMOVED lines=9> */
.L_x_324:
        /* <DEDUP_REMOVED lines=9> */
.L_x_325:
        /* <DEDUP_REMOVED lines=9> */
.L_x_326:
        /* <DEDUP_REMOVED lines=9> */
.L_x_327:
        /* <DEDUP_REMOVED lines=9> */
.L_x_328:
        /* <DEDUP_REMOVED lines=9> */
.L_x_329:
        /* <DEDUP_REMOVED lines=9> */
.L_x_330:
        /* <DEDUP_REMOVED lines=9> */
.L_x_331:
        /* <DEDUP_REMOVED lines=9> */
.L_x_332:
        /* <DEDUP_REMOVED lines=9> */
.L_x_333:
[----:B------:R-:W1:Y:S01]  /*e8a0*/  SYNCS.PHASECHK.TRANS64.TRYWAIT P0, [R9+URZ], R4 ;  /* 0x00000004090075a7 */ /* 0x000e62000800017f */
[----:B------:R-:W-:-:S05]  /*e8b0*/  VIADD R0, R0, 0x1 ;  /* 0x0000000100007836 */ /* 0x000fca0000000000 */
[----:B------:R-:W-:-:S04]  /*e8c0*/  ISETP.NE.AND P1, PT, R0, 0x17, PT ;  /* 0x000000170000780c */ /* 0x000fc80003f25270 */
[----:B------:R-:W-:Y:S02]  /*e8d0*/  SEL R2, RZ, 0x1, P1 ;  /* 0x00000001ff027807 */ /* 0x000fe40000800000 */
[----:B------:R-:W-:Y:S02]  /*e8e0*/  SEL R0, R0, RZ, P1 ;  /* 0x000000ff00007207 */ /* 0x000fe40000800000 */
[----:B------:R-:W-:Y:S01]  /*e8f0*/  LOP3.LUT R2, R7, R2, RZ, 0x3c, !PT ;  /* 0x0000000207027212 */ /* 0x000fe200078e3cff */
[----:B-1----:R-:W-:Y:S06]  /*e900*/  @!P0 BRA `(.L_x_304) ;  /* 0x00000008004c8947 */ /* 0x002fec0003800000 */
.L_x_334:
[----:B------:R-:W-:Y:S01]  /*e910*/  IMAD R3, R0, 0x8, R3 ;  /* 0x0000000800037824 */ /* 0x000fe200078e0203 */
[----:B------:R-:W-:-:S07]  /*e920*/  SHF.L.U32 R0, R2, 0x1f, RZ ;  /* 0x0000001f02007819 */ /* 0x000fce00000006ff */
.L_x_305:
[----:B--2---:R2:W3:Y:S02]  /*e930*/  SYNCS.PHASECHK.TRANS64.TRYWAIT P0, [R3+URZ], R0 ;  /* 0x00000000030075a7 */ /* 0x0044e4000800017f */
[----:B---3--:R-:W-:Y:S05]  /*e940*/  @!P0 NANOSLEEP.SYNCS 0x989680 ;  /* 0x009896800000895d */ /* 0x008fea0003900000 */
[----:B------:R-:W3:Y:S02]  /*e950*/  @!P0 SYNCS.PHASECHK.TRANS64 P0, [R3+URZ], R0 ;  /* 0x00000000030085a7 */ /* 0x000ee4000800007f */
[----:B---3--:R-:W-:Y:S05]  /*e960*/  @!P0 BRA `(.L_x_305) ;  /* 0xfffffffc00f08947 */ /* 0x008fea000383ffff */
.L_x_281:
[----:B------:R-:W-:Y:S05]  /*e970*/  BSYNC B0 ;  /* 0x0000000000007941 */ /* 0x000fea0003800000 */
.L_x_280:
[----:B------:R-:W-:Y:S05]  /*e980*/  EXIT ;  /* 0x000000000000794d */ /* 0x000fea0003800000 */
.L_x_18:
[----:B-1----:R-:W-:-:S04]  /*e990*/  IMAD.U32 R3, RZ, RZ, UR12 ;  /* 0x0000000cff037e24 */ /* 0x002fc8000f8e00ff */
[----:B------:R1:W2:Y:S03]  /*e9a0*/  SYNCS.PHASECHK.TRANS64.TRYWAIT P0, [R3+URZ], R0 ;  /* 0x00000000030075a7 */ /* 0x0002a6000800017f */
[----:B--2---:R-:W-:Y:S05]  /*e9b0*/  @!P0 NANOSLEEP.SYNCS 0x989680 ;  /* 0x009896800000895d */ /* 0x004fea0003900000 */
[----:B------:R-:W2:Y:S02]  /*e9c0*/  @!P0 SYNCS.PHASECHK.TRANS64 P0, [R3+URZ], R0 ;  /* 0x00000000030085a7 */ /* 0x000ea4000800007f */
[----:B--2---:R-:W-:Y:S05]  /*e9d0*/  @!P0 BRA `(.L_x_18) ;  /* 0xfffffffc00ec8947 */ /* 0x004fea000383ffff */
[----:B------:R-:W-:Y:S05]  /*e9e0*/  BRA `(.L_x_17) ;  /* 0xffffff30008c7947 */ /* 0x000fea000383ffff */
.L_x_24:
[----:B-1----:R-:W-:-:S04]  /*e9f0*/  IMAD.U32 R228, RZ, RZ, UR14 ;  /* 0x0000000effe47e24 */ /* 0x002fc8000f8e00ff */
[----:B------:R1:W2:Y:S03]  /*ea00*/  SYNCS.PHASECHK.TRANS64.TRYWAIT P0, [R228+URZ], R227 ;  /* 0x000000e3e40075a7 */ /* 0x0002a6000800017f */
[----:B--2---:R-:W-:Y:S05]  /*ea10*/  @!P0 NANOSLEEP.SYNCS 0x989680 ;  /* 0x009896800000895d */ /* 0x004fea0003900000 */
[----:B------:R-:W2:Y:S02]  /*ea20*/  @!P0 SYNCS.PHASECHK.TRANS64 P0, [R228+URZ], R227 ;  /* 0x000000e3e40085a7 */ /* 0x000ea4000800007f */
[----:B--2---:R-:W-:Y:S05]  /*ea30*/  @!P0 BRA `(.L_x_24) ;  /* 0xfffffffc00ec8947 */ /* 0x004fea000383ffff */
[----:B------:R-:W-:Y:S05]  /*ea40*/  BRA `(.L_x_23) ;  /* 0xffffff4000a87947 */ /* 0x000fea000383ffff */
.L_x_267:
[----:B------:R-:W-:Y:S01]  /*ea50*/  BSSY B1, `(.L_x_306) ;  /* 0x0000006000017945 */ /* 0x000fe20003800000 */
[----:B------:R-:W-:-:S07]  /*ea60*/  IMAD.MOV.U32 R2, RZ, RZ, -0x1 ;  /* 0xffffffffff027424 */ /* 0x000fce00078e00ff */
[----:B------:R-:W-:Y:S05]  /*ea70*/  WARPSYNC.COLLECTIVE R2, `(.L_x_307) ;  /* 0x00000000020c7348 */ /* 0x000fea0003c00000 */
[----:B------:R-:W-:Y:S02]  /*ea80*/  ELECT P1, UR62, PT ;  /* 0x00000000003e782f */ /* 0x000fe40003820000 */
[----:B------:R-:W-:Y:S01]  /*ea90*/  MOV R2, UR62 ;  /* 0x0000003e00027c02 */ /* 0x000fe20008000f00 */
[----:B------:R-:W-:Y:S10]  /*eaa0*/  ENDCOLLECTIVE ;  /* 0x000000000000791b */ /* 0x000ff40003800000 */
.L_x_307:
[----:B------:R-:W-:Y:S05]  /*eab0*/  BSYNC B1 ;  /* 0x0000000000017941 */ /* 0x000fea0003800000 */
.L_x_306:
[----:B------:R-:W-:Y:S05]  /*eac0*/  BRA `(.L_x_308) ;  /* 0xffffffe400787947 */ /* 0x000fea000383ffff */
.L_x_270:
[----:B-1----:R1:W2:Y:S02]  /*ead0*/  SYNCS.PHASECHK.TRANS64.TRYWAIT P1, [R13+URZ+0xb8], R4 ;  /* 0x0000b8040d0075a7 */ /* 0x0022a4000802017f */
[----:B--2---:R-:W-:Y:S05]  /*eae0*/  @!P1 NANOSLEEP.SYNCS 0x989680 ;  /* 0x009896800000995d */ /* 0x004fea0003900000 */
[----:B------:R-:W2:Y:S02]  /*eaf0*/  @!P1 SYNCS.PHASECHK.TRANS64 P1, [R13+URZ+0xb8], R4 ;  /* 0x0000b8040d0095a7 */ /* 0x000ea4000802007f */
[----:B--2---:R-:W-:Y:S05]  /*eb00*/  @!P1 BRA `(.L_x_270) ;  /* 0xfffffffc00f09947 */ /* 0x004fea000383ffff */
[----:B------:R-:W-:Y:S05]  /*eb10*/  BRA `(.L_x_309) ;  /* 0xffffffe400ac7947 */ /* 0x000fea000383ffff */
.L_x_279:
[----:B------:R-:W-:Y:S01]  /*eb20*/  BSSY B0, `(.L_x_310) ;  /* 0x0000006000007945 */ /* 0x000fe20003800000 */
[----:B------:R-:W-:-:S07]  /*eb30*/  IMAD.MOV.U32 R2, RZ, RZ, -0x1 ;  /* 0xffffffffff027424 */ /* 0x000fce00078e00ff */
[----:B------:R-:W-:Y:S05]  /*eb40*/  WARPSYNC.COLLECTIVE R2, `(.L_x_311) ;  /* 0x00000000020c7348 */ /* 0x000fea0003c00000 */
[----:B------:R-:W-:Y:S02]  /*eb50*/  ELECT P1, UR62, PT ;  /* 0x00000000003e782f */ /* 0x000fe40003820000 */
[----:B------:R-:W-:Y:S01]  /*eb60*/  MOV R2, UR62 ;  /* 0x0000003e00027c02 */ /* 0x000fe20008000f00 */
[----:B------:R-:W-:Y:S10]  /*eb70*/  ENDCOLLECTIVE ;  /* 0x000000000000791b */ /* 0x000ff40003800000 */
.L_x_311:
[----:B------:R-:W-:Y:S05]  /*eb80*/  BSYNC B0 ;  /* 0x0000000000007941 */ /* 0x000fea0003800000 */
.L_x_310:
[----:B------:R-:W-:Y:S01]  /*eb90*/  PLOP3.LUT P0, PT, P1, PT, PT, 0x80, 0x0 ;  /* 0x000000000000781c */ /* 0x000fe20000f0f070 */
[----:B------:R-:W-:-:S12]  /*eba0*/  BRA `(.L_x_312) ;  /* 0xfffffff000147947 */ /* 0x000fd8000383ffff */
.L_x_283:
[----:B0-----:R0:W1:Y:S02]  /*ebb0*/  SYNCS.PHASECHK.TRANS64.TRYWAIT P0, [R7+URZ], R2 ;  /* 0x00000002070075a7 */ /* 0x001064000800017f */
[----:B-1----:R-:W-:Y:S05]  /*ebc0*/  @!P0 NANOSLEEP.SYNCS 0x989680 ;  /* 0x009896800000895d */ /* 0x002fea0003900000 */
[----:B------:R-:W1:Y:S02]  /*ebd0*/  @!P0 SYNCS.PHASECHK.TRANS64 P0, [R7+URZ], R2 ;  /* 0x00000002070085a7 */ /* 0x000e64000800007f */
[----:B-1----:R-:W-:Y:S05]  /*ebe0*/  @!P0 BRA `(.L_x_283) ;  /* 0xfffffffc00f08947 */ /* 0x002fea000383ffff */
[----:B------:R-:W-:Y:S05]  /*ebf0*/  BRA `(.L_x_313) ;  /* 0xfffffff000587947 */ /* 0x000fea000383ffff */
.L_x_284:
[----:B0-----:R0:W1:Y:S02]  /*ec00*/  SYNCS.PHASECHK.TRANS64.TRYWAIT P0, [R9+URZ], R4 ;  /* 0x00000004090075a7 */ /* 0x001064000800017f */
[----:B-1----:R-:W-:Y:S05]  /*ec10*/  @!P0 NANOSLEEP.SYNCS 0x989680 ;  /* 0x009896800000895d */ /* 0x002fea0003900000 */
[----:B------:R-:W1:Y:S02]  /*ec20*/  @!P0 SYNCS.PHASECHK.TRANS64 P0, [R9+URZ], R4 ;  /* 0x00000004090085a7 */ /* 0x000e64000800007f */
[----:B-1----:R-:W-:Y:S05]  /*ec30*/  @!P0 BRA `(.L_x_284) ;  /* 0xfffffffc00f08947 */ /* 0x002fea000383ffff */
[----:B------:R-:W-:Y:S05]  /*ec40*/  BRA `(.L_x_314) ;  /* 0xfffffff000687947 */ /* 0x000fea000383ffff */
.L_x_285:
[----:B0-----:R0:W1:Y:S02]  /*ec50*/  SYNCS.PHASECHK.TRANS64.TRYWAIT P0, [R6+URZ], R5 ;  /* 0x00000005060075a7 */ /* 0x001064000800017f */
[----:B-1----:R-:W-:Y:S05]  /*ec60*/  @!P0 NANOSLEEP.SYNCS 0x989680 ;  /* 0x009896800000895d */ /* 0x002fea0003900000 */
[----:B------:R-:W1:Y:S02]  /*ec70*/  @!P0 SYNCS.PHASECHK.TRANS64 P0, [R6+URZ], R5 ;  /* 0x00000005060085a7 */ /* 0x000e64000800007f */
[----:B-1----:R-:W-:Y:S05]  /*ec80*/  @!P0 BRA `(.L_x_285) ;  /* 0xfffffffc00f08947 */ /* 0x002fea000383ffff */
[----:B------:R-:W-:Y:S05]  /*ec90*/  BRA `(.L_x_315) ;  /* 0xfffffff000787947 */ /* 0x000fea000383ffff */
.L_x_286:
[----:B0-----:R0:W1:Y:S02]  /*eca0*/  SYNCS.PHASECHK.TRANS64.TRYWAIT P0, [R9+URZ], R4 ;  /* 0x00000004090075a7 */ /* 0x001064000800017f */
[----:B-1----:R-:W-:Y:S05]  /*ecb0*/  @!P0 NANOSLEEP.SYNCS 0x989680 ;  /* 0x009896800000895d */ /* 0x002fea0003900000 */
[----:B------:R-:W1:Y:S02]  /*ecc0*/  @!P0 SYNCS.PHASECHK.TRANS64 P0, [R9+URZ], R4 ;  /* 0x00000004090085a7 */ /* 0x000e64000800007f */
[----:B-1----:R-:W-:Y:S05]  /*ecd0*/  @!P0 BRA `(.L_x_286) ;  /* 0xfffffffc00f08947 */ /* 0x002fea000383ffff */
[----:B------:R-:W-:Y:S05]  /*ece0*/  BRA `(.L_x_316) ;  /* 0xfffffff000887947 */ /* 0x000fea000383ffff */
.L_x_287:
[----:B0-----:R0:W1:Y:S02]  /*ecf0*/  SYNCS.PHASECHK.TRANS64.TRYWAIT P0, [R6+URZ], R5 ;  /* 0x00000005060075a7 */ /* 0x001064000800017f */
[----:B-1----:R-:W-:Y:S05]  /*ed00*/  @!P0 NANOSLEEP.SYNCS 0x989680 ;  /* 0x009896800000895d */ /* 0x002fea0003900000 */
[----:B------:R-:W1:Y:S02]  /*ed10*/  @!P0 SYNCS.PHASECHK.TRANS64 P0, [R6+URZ], R5 ;  /* 0x00000005060085a7 */ /* 0x000e64000800007f */
[----:B-1----:R-:W-:Y:S05]  /*ed20*/  @!P0 BRA `(.L_x_287) ;  /* 0xfffffffc00f08947 */ /* 0x002fea000383ffff */
[----:B------:R-:W-:Y:S05]  /*ed30*/  BRA `(.L_x_317) ;  /* 0xfffffff000987947 */ /* 0x000fea000383ffff */
.L_x_288:
[----:B0-----:R0:W1:Y:S02]  /*ed40*/  SYNCS.PHASECHK.TRANS64.TRYWAIT P0, [R9+URZ], R4 ;  /* 0x00000004090075a7 */ /* 0x001064000800017f */
[----:B-1----:R-:W-:Y:S05]  /*ed50*/  @!P0 NANOSLEEP.SYNCS 0x989680 ;  /* 0x009896800000895d */ /* 0x002fea0003900000 */
[----:B------:R-:W1:Y:S02]  /*ed60*/  @!P0 SYNCS.PHASECHK.TRANS64 P0, [R9+URZ], R4 ;  /* 0x00000004090085a7 */ /* 0x000e64000800007f */
[----:B-1----:R-:W-:Y:S05]  /*ed70*/  @!P0 BRA `(.L_x_288) ;  /* 0xfffffffc00f08947 */ /* 0x002fea000383ffff */
[----:B------:R-:W-:Y:S05]  /*ed80*/  BRA `(.L_x_318) ;  /* 0xfffffff000a87947 */ /* 0x000fea000383ffff */
.L_x_289:
[----:B0-----:R0:W1:Y:S02]  /*ed90*/  SYNCS.PHASECHK.TRANS64.TRYWAIT P0, [R6+URZ], R5 ;  /* 0x00000005060075a7 */ /* 0x001064000800017f */
[----:B-1----:R-:W-:Y:S05]  /*eda0*/  @!P0 NANOSLEEP.SYNCS 0x989680 ;  /* 0x009896800000895d */ /* 0x002fea0003900000 */
[----:B------:R-:W1:Y:S02]  /*edb0*/  @!P0 SYNCS.PHASECHK.TRANS64 P0, [R6+URZ], R5 ;  /* 0x00000005060085a7 */ /* 0x000e64000800007f */
[----:B-1----:R-:W-:Y:S05]  /*edc0*/  @!P0 BRA `(.L_x_289) ;  /* 0xfffffffc00f08947 */ /* 0x002fea000383ffff */
[----:B------:R-:W-:Y:S05]  /*edd0*/  BRA `(.L_x_319) ;  /* 0xfffffff000b87947 */ /* 0x000fea000383ffff */
.L_x_290:
[----:B0-----:R0:W1:Y:S02]  /*ede0*/  SYNCS.PHASECHK.TRANS64.TRYWAIT P0, [R9+URZ], R4 ;  /* 0x00000004090075a7 */ /* 0x001064000800017f */
[----:B-1----:R-:W-:Y:S05]  /*edf0*/  @!P0 NANOSLEEP.SYNCS 0x989680 ;  /* 0x009896800000895d */ /* 0x002fea0003900000 */
[----:B------:R-:W1:Y:S02]  /*ee00*/  @!P0 SYNCS.PHASECHK.TRANS64 P0, [R9+URZ], R4 ;  /* 0x00000004090085a7 */ /* 0x000e64000800007f */
[----:B-1----:R-:W-:Y:S05]  /*ee10*/  @!P0 BRA `(.L_x_290) ;  /* 0xfffffffc00f08947 */ /* 0x002fea000383ffff */
[----:B------:R-:W-:Y:S05]  /*ee20*/  BRA `(.L_x_320) ;  /* 0xfffffff000c87947 */ /* 0x000fea000383ffff */
.L_x_291:
[----:B0-----:R0:W1:Y:S02]  /*ee30*/  SYNCS.PHASECHK.TRANS64.TRYWAIT P0, [R6+URZ], R5 ;  /* 0x00000005060075a7 */ /* 0x001064000800017f */
[----:B-1----:R-:W-:Y:S05]  /*ee40*/  @!P0 NANOSLEEP.SYNCS 0x989680 ;  /* 0x009896800000895d */ /* 0x002fea0003900000 */
[----:B------:R-:W1:Y:S02]  /*ee50*/  @!P0 SYNCS.PHASECHK.TRANS64 P0, [R6+URZ], R5 ;  /* 0x00000005060085a7 */ /* 0x000e64000800007f */
[----:B-1----:R-:W-:Y:S05]  /*ee60*/  @!P0 BRA `(.L_x_291) ;  /* 0xfffffffc00f08947 */ /* 0x002fea000383ffff */
[----:B------:R-:W-:Y:S05]  /*ee70*/  BRA `(.L_x_321) ;  /* 0xfffffff000d87947 */ /* 0x000fea000383ffff */
.L_x_292:
[----:B0-----:R0:W1:Y:S02]  /*ee80*/  SYNCS.PHASECHK.TRANS64.TRYWAIT P0, [R9+URZ], R4 ;  /* 0x00000004090075a7 */ /* 0x001064000800017f */
[----:B-1----:R-:W-:Y:S05]  /*ee90*/  @!P0 NANOSLEEP.SYNCS 0x989680 ;  /* 0x009896800000895d */ /* 0x002fea0003900000 */
[----:B------:R-:W1:Y:S02]  /*eea0*/  @!P0 SYNCS.PHASECHK.TRANS64 P0, [R9+URZ], R4 ;  /* 0x00000004090085a7 */ /* 0x000e64000800007f */
[----:B-1----:R-:W-:Y:S05]  /*eeb0*/  @!P0 BRA `(.L_x_292) ;  /* 0xfffffffc00f08947 */ /* 0x002fea000383ffff */
[----:B------:R-:W-:Y:S05]  /*eec0*/  BRA `(.L_x_322) ;  /* 0xfffffff000e87947 */ /* 0x000fea000383ffff */
.L_x_293:
[----:B0-----:R0:W1:Y:S02]  /*eed0*/  SYNCS.PHASECHK.TRANS64.TRYWAIT P0, [R6+URZ], R5 ;  /* 0x00000005060075a7 */ /* 0x001064000800017f */
[----:B-1----:R-:W-:Y:S05]  /*eee0*/  @!P0 NANOSLEEP.SYNCS 0x989680 ;  /* 0x009896800000895d */ /* 0x002fea0003900000 */
[----:B------:R-:W1:Y:S02]  /*eef0*/  @!P0 SYNCS.PHASECHK.TRANS64 P0, [R6+URZ], R5 ;  /* 0x00000005060085a7 */ /* 0x000e64000800007f */
[----:B-1----:R-:W-:Y:S05]  /*ef00*/  @!P0 BRA `(.L_x_293) ;  /* 0xfffffffc00f08947 */ /* 0x002fea000383ffff */
[----:B------:R-:W-:Y:S05]  /*ef10*/  BRA `(.L_x_323) ;  /* 0xfffffff000f87947 */ /* 0x000fea000383ffff */
.L_x_294:
[----:B0-----:R0:W1:Y:S02]  /*ef20*/  SYNCS.PHASECHK.TRANS64.TRYWAIT P0, [R9+URZ], R4 ;  /* 0x00000004090075a7 */ /* 0x001064000800017f */
[----:B-1----:R-:W-:Y:S05]  /*ef30*/  @!P0 NANOSLEEP.SYNCS 0x989680 ;  /* 0x009896800000895d */ /* 0x002fea0003900000 */
[----:B------:R-:W1:Y:S02]  /*ef40*/  @!P0 SYNCS.PHASECHK.TRANS64 P0, [R9+URZ], R4 ;  /* 0x00000004090085a7 */ /* 0x000e64000800007f */
[----:B-1----:R-:W-:Y:S05]  /*ef50*/  @!P0 BRA `(.L_x_294) ;  /* 0xfffffffc00f08947 */ /* 0x002fea000383ffff */
[----:B------:R-:W-:Y:S05]  /*ef60*/  BRA `(.L_x_324) ;  /* 0xfffffff400087947 */ /* 0x000fea000383ffff */
.L_x_295:
[----:B0-----:R0:W1:Y:S02]  /*ef70*/  SYNCS.PHASECHK.TRANS64.TRYWAIT P0, [R6+URZ], R5 ;  /* 0x00000005060075a7 */ /* 0x001064000800017f */
[----:B-1----:R-:W-:Y:S05]  /*ef80*/  @!P0 NANOSLEEP.SYNCS 0x989680 ;  /* 0x009896800000895d */ /* 0x002fea0003900000 */
[----:B------:R-:W1:Y:S02]  /*ef90*/  @!P0 SYNCS.PHASECHK.TRANS64 P0, [R6+URZ], R5 ;  /* 0x00000005060085a7 */ /* 0x000e64000800007f */
[----:B-1----:R-:W-:Y:S05]  /*efa0*/  @!P0 BRA `(.L_x_295) ;  /* 0xfffffffc00f08947 */ /* 0x002fea000383ffff */
[----:B------:R-:W-:Y:S05]  /*efb0*/  BRA `(.L_x_325) ;  /* 0xfffffff400187947 */ /* 0x000fea000383ffff */
.L_x_296:
[----:B0-----:R0:W1:Y:S02]  /*efc0*/  SYNCS.PHASECHK.TRANS64.TRYWAIT P0, [R9+URZ], R4 ;  /* 0x00000004090075a7 */ /* 0x001064000800017f */
[----:B-1----:R-:W-:Y:S05]  /*efd0*/  @!P0 NANOSLEEP.SYNCS 0x989680 ;  /* 0x009896800000895d */ /* 0x002fea0003900000 */
[----:B------:R-:W1:Y:S02]  /*efe0*/  @!P0 SYNCS.PHASECHK.TRANS64 P0, [R9+URZ], R4 ;  /* 0x00000004090085a7 */ /* 0x000e64000800007f */
[----:B-1----:R-:W-:Y:S05]  /*eff0*/  @!P0 BRA `(.L_x_296) ;  /* 0xfffffffc00f08947 */ /* 0x002fea000383ffff */
[----:B------:R-:W-:Y:S05]  /*f000*/  BRA `(.L_x_326) ;  /* 0xfffffff400287947 */ /* 0x000fea000383ffff */
.L_x_297:
[----:B0-----:R0:W1:Y:S02]  /*f010*/  SYNCS.PHASECHK.TRANS64.TRYWAIT P0, [R6+URZ], R5 ;  /* 0x00000005060075a7 */ /* 0x001064000800017f */
[----:B-1----:R-:W-:Y:S05]  /*f020*/  @!P0 NANOSLEEP.SYNCS 0x989680 ;  /* 0x009896800000895d */ /* 0x002fea0003900000 */
[----:B------:R-:W1:Y:S02]  /*f030*/  @!P0 SYNCS.PHASECHK.TRANS64 P0, [R6+URZ], R5 ;  /* 0x00000005060085a7 */ /* 0x000e64000800007f */
[----:B-1----:R-:W-:Y:S05]  /*f040*/  @!P0 BRA `(.L_x_297) ;  /* 0xfffffffc00f08947 */ /* 0x002fea000383ffff */
[----:B------:R-:W-:Y:S05]  /*f050*/  BRA `(.L_x_327) ;  /* 0xfffffff400387947 */ /* 0x000fea000383ffff */
.L_x_298:
[----:B0-----:R0:W1:Y:S02]  /*f060*/  SYNCS.PHASECHK.TRANS64.TRYWAIT P0, [R9+URZ], R4 ;  /* 0x00000004090075a7 */ /* 0x001064000800017f */
[----:B-1----:R-:W-:Y:S05]  /*f070*/  @!P0 NANOSLEEP.SYNCS 0x989680 ;  /* 0x009896800000895d */ /* 0x002fea0003900000 */
[----:B------:R-:W1:Y:S02]  /*f080*/  @!P0 SYNCS.PHASECHK.TRANS64 P0, [R9+URZ], R4 ;  /* 0x00000004090085a7 */ /* 0x000e64000800007f */
[----:B-1----:R-:W-:Y:S05]  /*f090*/  @!P0 BRA `(.L_x_298) ;  /* 0xfffffffc00f08947 */ /* 0x002fea000383ffff */
[----:B------:R-:W-:Y:S05]  /*f0a0*/  BRA `(.L_x_328) ;  /* 0xfffffff400487947 */ /* 0x000fea000383ffff */
.L_x_299:
[----:B0-----:R0:W1:Y:S02]  /*f0b0*/  SYNCS.PHASECHK.TRANS64.TRYWAIT P0, [R6+URZ], R5 ;  /* 0x00000005060075a7 */ /* 0x001064000800017f */
[----:B-1----:R-:W-:Y:S05]  /*f0c0*/  @!P0 NANOSLEEP.SYNCS 0x989680 ;  /* 0x009896800000895d */ /* 0x002fea0003900000 */
[----:B------:R-:W1:Y:S02]  /*f0d0*/  @!P0 SYNCS.PHASECHK.TRANS64 P0, [R6+URZ], R5 ;  /* 0x00000005060085a7 */ /* 0x000e64000800007f */
[----:B-1----:R-:W-:Y:S05]  /*f0e0*/  @!P0 BRA `(.L_x_299) ;  /* 0xfffffffc00f08947 */ /* 0x002fea000383ffff */
[----:B------:R-:W-:Y:S05]  /*f0f0*/  BRA `(.L_x_329) ;  /* 0xfffffff400587947 */ /* 0x000fea000383ffff */
.L_x_300:
[----:B0-----:R0:W1:Y:S02]  /*f100*/  SYNCS.PHASECHK.TRANS64.TRYWAIT P0, [R9+URZ], R4 ;  /* 0x00000004090075a7 */ /* 0x001064000800017f */
[----:B-1----:R-:W-:Y:S05]  /*f110*/  @!P0 NANOSLEEP.SYNCS 0x989680 ;  /* 0x009896800000895d */ /* 0x002fea0003900000 */
[----:B------:R-:W1:Y:S02]  /*f120*/  @!P0 SYNCS.PHASECHK.TRANS64 P0, [R9+URZ], R4 ;  /* 0x00000004090085a7 */ /* 0x000e64000800007f */
[----:B-1----:R-:W-:Y:S05]  /*f130*/  @!P0 BRA `(.L_x_300) ;  /* 0xfffffffc00f08947 */ /* 0x002fea000383ffff */
[----:B------:R-:W-:Y:S05]  /*f140*/  BRA `(.L_x_330) ;  /* 0xfffffff400687947 */ /* 0x000fea000383ffff */
.L_x_301:
[----:B0-----:R0:W1:Y:S02]  /*f150*/  SYNCS.PHASECHK.TRANS64.TRYWAIT P0, [R6+URZ], R5 ;  /* 0x00000005060075a7 */ /* 0x001064000800017f */
[----:B-1----:R-:W-:Y:S05]  /*f160*/  @!P0 NANOSLEEP.SYNCS 0x989680 ;  /* 0x009896800000895d */ /* 0x002fea0003900000 */
[----:B------:R-:W1:Y:S02]  /*f170*/  @!P0 SYNCS.PHASECHK.TRANS64 P0, [R6+URZ], R5 ;  /* 0x00000005060085a7 */ /* 0x000e64000800007f */
[----:B-1----:R-:W-:Y:S05]  /*f180*/  @!P0 BRA `(.L_x_301) ;  /* 0xfffffffc00f08947 */ /* 0x002fea000383ffff */
[----:B------:R-:W-:Y:S05]  /*f190*/  BRA `(.L_x_331) ;  /* 0xfffffff400787947 */ /* 0x000fea000383ffff */
.L_x_302:
[----:B0-----:R0:W1:Y:S02]  /*f1a0*/  SYNCS.PHASECHK.TRANS64.TRYWAIT P0, [R9+URZ], R4 ;  /* 0x00000004090075a7 */ /* 0x001064000800017f */
[----:B-1----:R-:W-:Y:S05]  /*f1b0*/  @!P0 NANOSLEEP.SYNCS 0x989680 ;  /* 0x009896800000895d */ /* 0x002fea0003900000 */
[----:B------:R-:W1:Y:S02]  /*f1c0*/  @!P0 SYNCS.PHASECHK.TRANS64 P0, [R9+URZ], R4 ;  /* 0x00000004090085a7 */ /* 0x000e64000800007f */
[----:B-1----:R-:W-:Y:S05]  /*f1d0*/  @!P0 BRA `(.L_x_302) ;  /* 0xfffffffc00f08947 */ /* 0x002fea000383ffff */
[----:B------:R-:W-:Y:S05]  /*f1e0*/  BRA `(.L_x_332) ;  /* 0xfffffff400887947 */ /* 0x000fea000383ffff */
.L_x_303:
[----:B0-----:R0:W1:Y:S02]  /*f1f0*/  SYNCS.PHASECHK.TRANS64.TRYWAIT P0, [R6+URZ], R5 ;  /* 0x00000005060075a7 */ /* 0x001064000800017f */
[----:B-1----:R-:W-:Y:S05]  /*f200*/  @!P0 NANOSLEEP.SYNCS 0x989680 ;  /* 0x009896800000895d */ /* 0x002fea0003900000 */
[----:B------:R-:W1:Y:S02]  /*f210*/  @!P0 SYNCS.PHASECHK.TRANS64 P0, [R6+URZ], R5 ;  /* 0x00000005060085a7 */ /* 0x000e64000800007f */
[----:B-1----:R-:W-:Y:S05]  /*f220*/  @!P0 BRA `(.L_x_303) ;  /* 0xfffffffc00f08947 */ /* 0x002fea000383ffff */
[----:B------:R-:W-:Y:S05]  /*f230*/  BRA `(.L_x_333) ;  /* 0xfffffff400987947 */ /* 0x000fea000383ffff */
.L_x_304:
[----:B-1----:R1:W2:Y:S02]  /*f240*/  SYNCS.PHASECHK.TRANS64.TRYWAIT P0, [R9+URZ], R4 ;  /* 0x00000004090075a7 */ /* 0x0022a4000800017f */
[----:B--2---:R-:W-:Y:S05]  /*f250*/  @!P0 NANOSLEEP.SYNCS 0x989680 ;  /* 0x009896800000895d */ /* 0x004fea0003900000 */
[----:B------:R-:W2:Y:S02]  /*f260*/  @!P0 SYNCS.PHASECHK.TRANS64 P0, [R9+URZ], R4 ;  /* 0x00000004090085a7 */ /* 0x000ea4000800007f */
[----:B--2---:R-:W-:Y:S05]  /*f270*/  @!P0 BRA `(.L_x_304) ;  /* 0xfffffffc00f08947 */ /* 0x004fea000383ffff */
[----:B------:R-:W-:Y:S05]  /*f280*/  BRA `(.L_x_334) ;  /* 0xfffffff400a07947 */ /* 0x000fea000383ffff */
.L_x_335:
[----:B------:R-:W-:-:S00]  /*f290*/  BRA `(.L_x_335) ;  /* 0xfffffffc00fc7947 */ /* 0x000fc0000383ffff */
[----:B------:R-:W-:-:S00]  /*f2a0*/  NOP ;  /* 0x0000000000007918 */ /* 0x000fc00000000000 */
        /* <DEDUP_REMOVED lines=13> */
.L_x_336:


//--------------------- .nv.shared._ZN7cutlass13device_kernelINS_4gemm6kernel13GemmUniversalIN4cute5tupleIJiiiiEEENS1_10collective13CollectiveMmaINS1_37MainloopSm90TmaGmmaWarpSpecializedFP8ILi23ENS5_IJNS4_1CILi1EEESB_SB_EEENS1_35KernelTmaWarpSpecializedCooperativeEEENS5_IJNSA_ILi192EEENSA_ILi112EEENSA_ILi32EEEEEENS_12float_e4m3_tENS5_IJlSB_lEEESJ_SK_NS4_8TiledMMAINS4_8MMA_AtomIJNS4_4SM904GMMA30MMA_64x16x32_F32E4M3E4M3_SS_TNILNSO_7ScaleInE1ELSQ_1EEEEEENS4_6LayoutINS5_IJNSA_ILi2EEESB_SB_EEENS5_IJSB_NSA_ILi0EEESW_EEEEENS5_IJNS4_10UnderscoreESZ_SZ_EEEEENS4_13SM90_TMA_LOADENS4_14ComposedLayoutINS4_7SwizzleILi1ELi4ELi3EEENS4_18smem_ptr_flag_bitsILi8EEENST_INS5_IJNSA_ILi8EEESH_EEENS5_IJSH_SB_EEEEEEEvNS4_8identityES12_S1C_vS1D_EENS_8epilogue10collective6detail29Sm90TmaWarpSpecializedAdapterINS1G_15DefaultEpilogueISJ_SK_SK_NS1F_6thread17LinearCombinationISJ_Li1EffLNS1K_9ScaleType4KindE0ELNS_15FloatRoundStyleE2ESJ_EENS1_15EpilogueDefaultEEEEEvvEEEEvNT_6ParamsE --------------------------
	.section	.nv.shared._ZN7cutlass13device_kernelINS_4gemm6kernel13GemmUniversalIN4cute5tupleIJiiiiEEENS1_10collective13CollectiveMmaINS1_37MainloopSm90TmaGmmaWarpSpecializedFP8ILi23ENS5_IJNS4_1CILi1EEESB_SB_EEENS1_35KernelTmaWarpSpecializedCooperativeEEENS5_IJNSA_ILi192EEENSA_ILi112EEENSA_ILi32EEEEEENS_12float_e4m3_tENS5_IJlSB_lEEESJ_SK_NS4_8TiledMMAINS4_8MMA_AtomIJNS4_4SM904GMMA30MMA_64x16x32_F32E4M3E4M3_SS_TNILNSO_7ScaleInE1ELSQ_1EEEEEENS4_6LayoutINS5_IJNSA_ILi2EEESB_SB_EEENS5_IJSB_NSA_ILi0EEESW_EEEEENS5_IJNS4_10UnderscoreESZ_SZ_EEEEENS4_13SM90_TMA_LOADENS4_14ComposedLayoutINS4_7SwizzleILi1ELi4ELi3EEENS4_18smem_ptr_flag_bitsILi8EEENST_INS5_IJNSA_ILi8EEESH_EEENS5_IJSH_SB_EEEEEEEvNS4_8identityES12_S1C_vS1D_EENS_8epilogue10collective6detail29Sm90TmaWarpSpecializedAdapterINS1G_15DefaultEpilogueISJ_SK_SK_NS1F_6thread17LinearCombinationISJ_Li1EffLNS1K_9ScaleType4KindE0ELNS_15FloatRoundStyleE2ESJ_EENS1_15EpilogueDefaultEEEEEvvEEEEvNT_6ParamsE,"aw",@nobits
	.sectionflags	@""
	.align	16
	.zero		1024


//--------------------- .nv.shared.reserved.0     --------------------------
	.section	.nv.shared.reserved.0,"aw",@nobits
	.weak		__nv_reservedSMEM_offset_0_alias
	.size		__nv_reservedSMEM_offset_0_alias, 0, 0
	.other		__nv_reservedSMEM_offset_0_alias,@"STO_CUDA_RESERVED_SHARED STV_DEFAULT"
__nv_reservedSMEM_offset_0_alias:
	.zero		0


//--------------------- .nv.global                --------------------------
	.section	.nv.global,"aw",@nobits
.nv.global:
	.type		_ZN39_INTERNAL_f236b4a8_4_k_cu_faada0b1_89924cute1_E,@object
	.size		_ZN39_INTERNAL_f236b4a8_4_k_cu_faada0b1_89924cute1_E,(_ZN39_INTERNAL_f236b4a8_4_k_cu_faada0b1_89924cuda3std3__45__cpo6cbeginE - _ZN39_INTERNAL_f236b4a8_4_k_cu_faada0b1_89924cute1_E)
_ZN39_INTERNAL_f236b4a8_4_k_cu_faada0b1_89924cute1_E:
	.zero		1
	.type		_ZN39_INTERNAL_f236b4a8_4_k_cu_faada0b1_89924cuda3std3__45__cpo6cbeginE,@object
	.size		_ZN39_INTERNAL_f236b4a8_4_k_cu_faada0b1_89924cuda3std3__45__cpo6cbeginE,(_ZN39_INTERNAL_f236b4a8_4_k_cu_faada0b1_89924cuda3std3__48in_placeE - _ZN39_INTERNAL_f236b4a8_4_k_cu_faada0b1_89924cuda3std3__45__cpo6cbeginE)
_ZN39_INTERNAL_f236b4a8_4_k_cu_faada0b1_89924cuda3std3__45__cpo6cbeginE:
	.zero		1
	.type		_ZN39_INTERNAL_f236b4a8_4_k_cu_faada0b1_89924cuda3std3__48in_placeE,@object
	.size		_ZN39_INTERNAL_f236b4a8_4_k_cu_faada0b1_89924cuda3std3__48in_placeE,(_ZN39_INTERNAL_f236b4a8_4_k_cu_faada0b1_89924cuda3std6ranges3__45__cpo9iter_moveE - _ZN39_INTERNAL_f236b4a8_4_k_cu_faada0b1_89924cuda3std3__48in_placeE)
_ZN39_INTERNAL_f236b4a8_4_k_cu_faada0b1_89924cuda3std3__48in_placeE:
	.zero		1
	.type		_ZN39_INTERNAL_f236b4a8_4_k_cu_faada0b1_89924cuda3std6ranges3__45__cpo9iter_moveE,@object
	.size		_ZN39_INTERNAL_f236b4a8_4_k_cu_faada0b1_89924cuda3std6ranges3__45__cpo9iter_moveE,(_ZN39_INTERNAL_f236b4a8_4_k_cu_faada0b1_89924cuda3std3__45__cpo5beginE - _ZN39_INTERNAL_f236b4a8_4_k_cu_faada0b1_89924cuda3std6ranges3__45__cpo9iter_moveE)
_ZN39_INTERNAL_f236b4a8_4_k_cu_faada0b1_89924cuda3std6ranges3__45__cpo9iter_moveE:
	.zero		1
	.type		_ZN39_INTERNAL_f236b4a8_4_k_cu_faada0b1_89924cuda3std3__45__cpo5beginE,@object
	.size		_ZN39_INTERNAL_f236b4a8_4_k_cu_faada0b1_89924cuda3std3__45__cpo5beginE,(_ZN39_INTERNAL_f236b4a8_4_k_cu_faada0b1_89924cuda3std3__441_GLOBAL__N__f236b4a8_4_k_cu_faada0b1_89926ignoreE - _ZN39_INTERNAL_f236b4a8_4_k_cu_faada0b1_89924cuda3std3__45__cpo5beginE)
_ZN39_INTERNAL_f236b4a8_4_k_cu_faada0b1_89924cuda3std3__45__cpo5beginE:
	.zero		1
	.type		_ZN39_INTERNAL_f236b4a8_4_k_cu_faada0b1_89924cuda3std3__441_GLOBAL__N__f236b4a8_4_k_cu_faada0b1_89926ignoreE,@object
	.size		_ZN39_INTERNAL_f236b4a8_4_k_cu_faada0b1_89924cuda3std3__441_GLOBAL__N__f236b4a8_4_k_cu_faada0b1_89926ignoreE,(_ZN39_INTERNAL_f236b4a8_4_k_cu_faada0b1_89924cute7productE - _ZN39_INTERNAL_f236b4a8_4_k_cu_faada0b1_89924cuda3std3__441_GLOBAL__N__f236b4a8_4_k_cu_faada0b1_89926ignoreE)
_ZN39_INTERNAL_f236b4a8_4_k_cu_faada0b1_89924cuda3std3__441_GLOBAL__N__f236b4a8_4_k_cu_faada0b1_89926ignoreE:
	.zero		1
	.type		_ZN39_INTERNAL_f236b4a8_4_k_cu_faada0b1_89924cute7productE,@object
	.size		_ZN39_INTERNAL_f236b4a8_4_k_cu_faada0b1_89924cute7productE,(_ZN39_INTERNAL_f236b4a8_4_k_cu_faada0b1_89924cuda3std3__45__cpo3endE - _ZN39_INTERNAL_f236b4a8_4_k_cu_faada0b1_89924cute7productE)
_ZN39_INTERNAL_f236b4a8_4_k_cu_faada0b1_89924cute7productE:
	.zero		1
	.type		_ZN39_INTERNAL_f236b4a8_4_k_cu_faada0b1_89924cuda3std3__45__cpo3endE,@object
	.size		_ZN39_INTERNAL_f236b4a8_4_k_cu_faada0b1_89924cuda3std3__45__cpo3endE,(_ZN39_INTERNAL_f236b4a8_4_k_cu_faada0b1_89924cuda3std3__419piecewise_constructE - _ZN39_INTERNAL_f236b4a8_4_k_cu_faada0b1_89924cuda3std3__45__cpo3endE)
_ZN39_INTERNAL_f236b4a8_4_k_cu_faada0b1_89924cuda3std3__45__cpo3endE:
	.zero		1
	.type		_ZN39_INTERNAL_f236b4a8_4_k_cu_faada0b1_89924cuda3std3__419piecewise_constructE,@object
	.size		_ZN39_INTERNAL_f236b4a8_4_k_cu_faada0b1_89924cuda3std3__419piecewise_constructE,(_ZN39_INTERNAL_f236b4a8_4_k_cu_faada0b1_89924cuda3std3__45__cpo4cendE - _ZN39_INTERNAL_f236b4a8_4_k_cu_faada0b1_89924cuda3std3__419piecewise_constructE)
_ZN39_INTERNAL_f236b4a8_4_k_cu_faada0b1_89924cuda3std3__419piecewise_constructE:
	.zero		1
	.type		_ZN39_INTERNAL_f236b4a8_4_k_cu_faada0b1_89924cuda3std3__45__cpo4cendE,@object
	.size		_ZN39_INTERNAL_f236b4a8_4_k_cu_faada0b1_89924cuda3std3__45__cpo4cendE,(_ZN39_INTERNAL_f236b4a8_4_k_cu_faada0b1_89924cuda3std6ranges3__45__cpo4swapE - _ZN39_INTERNAL_f236b4a8_4_k_cu_faada0b1_89924cuda3std3__45__cpo4cendE)
_ZN39_INTERNAL_f236b4a8_4_k_cu_faada0b1_89924cuda3std3__45__cpo4cendE:
	.zero		1
	.type		_ZN39_INTERNAL_f236b4a8_4_k_cu_faada0b1_89924cuda3std6ranges3__45__cpo4swapE,@object
	.size		_ZN39_INTERNAL_f236b4a8_4_k_cu_faada0b1_89924cuda3std6ranges3__45__cpo4swapE,(.L_7 - _ZN39_INTERNAL_f236b4a8_4_k_cu_faada0b1_89924cuda3std6ranges3__45__cpo4swapE)
_ZN39_INTERNAL_f236b4a8_4_k_cu_faada0b1_89924cuda3std6ranges3__45__cpo4swapE:
	.zero		1
.L_7:


//--------------------- .nv.constant0._ZN7cutlass13device_kernelINS_4gemm6kernel13GemmUniversalIN4cute5tupleIJiiiiEEENS1_10collective13CollectiveMmaINS1_37MainloopSm90TmaGmmaWarpSpecializedFP8ILi23ENS5_IJNS4_1CILi1EEESB_SB_EEENS1_35KernelTmaWarpSpecializedCooperativeEEENS5_IJNSA_ILi192EEENSA_ILi112EEENSA_ILi32EEEEEENS_12float_e4m3_tENS5_IJlSB_lEEESJ_SK_NS4_8TiledMMAINS4_8MMA_AtomIJNS4_4SM904GMMA30MMA_64x16x32_F32E4M3E4M3_SS_TNILNSO_7ScaleInE1ELSQ_1EEEEEENS4_6LayoutINS5_IJNSA_ILi2EEESB_SB_EEENS5_IJSB_NSA_ILi0EEESW_EEEEENS5_IJNS4_10UnderscoreESZ_SZ_EEEEENS4_13SM90_TMA_LOADENS4_14ComposedLayoutINS4_7SwizzleILi1ELi4ELi3EEENS4_18smem_ptr_flag_bitsILi8EEENST_INS5_IJNSA_ILi8EEESH_EEENS5_IJSH_SB_EEEEEEEvNS4_8identityES12_S1C_vS1D_EENS_8epilogue10collective6detail29Sm90TmaWarpSpecializedAdapterINS1G_15DefaultEpilogueISJ_SK_SK_NS1F_6thread17LinearCombinationISJ_Li1EffLNS1K_9ScaleType4KindE0ELNS_15FloatRoundStyleE2ESJ_EENS1_15EpilogueDefaultEEEEEvvEEEEvNT_6ParamsE --------------------------
	.section	.nv.constant0._ZN7cutlass13device_kernelINS_4gemm6kernel13GemmUniversalIN4cute5tupleIJiiiiEEENS1_10collective13CollectiveMmaINS1_37MainloopSm90TmaGmmaWarpSpecializedFP8ILi23ENS5_IJNS4_1CILi1EEESB_SB_EEENS1_35KernelTmaWarpSpecializedCooperativeEEENS5_IJNSA_ILi192EEENSA_ILi112EEENSA_ILi32EEEEEENS_12float_e4m3_tENS5_IJlSB_lEEESJ_SK_NS4_8TiledMMAINS4_8MMA_AtomIJNS4_4SM904GMMA30MMA_64x16x32_F32E4M3E4M3_SS_TNILNSO_7ScaleInE1ELSQ_1EEEEEENS4_6LayoutINS5_IJNSA_ILi2EEESB_SB_EEENS5_IJSB_NSA_ILi0EEESW_EEEEENS5_IJNS4_10UnderscoreESZ_SZ_EEEEENS4_13SM90_TMA_LOADENS4_14ComposedLayoutINS4_7SwizzleILi1ELi4ELi3EEENS4_18smem_ptr_flag_bitsILi8EEENST_INS5_IJNSA_ILi8EEESH_EEENS5_IJSH_SB_EEEEEEEvNS4_8identityES12_S1C_vS1D_EENS_8epilogue10collective6detail29Sm90TmaWarpSpecializedAdapterINS1G_15DefaultEpilogueISJ_SK_SK_NS1F_6thread17LinearCombinationISJ_Li1EffLNS1K_9ScaleType4KindE0ELNS_15FloatRoundStyleE2ESJ_EENS1_15EpilogueDefaultEEEEEvvEEEEvNT_6ParamsE,"a",@progbits
	.sectionflags	@""
	.align	4
.nv.constant0._ZN7cutlass13device_kernelINS_4gemm6kernel13GemmUniversalIN4cute5tupleIJiiiiEEENS1_10collective13CollectiveMmaINS1_37MainloopSm90TmaGmmaWarpSpecializedFP8ILi23ENS5_IJNS4_1CILi1EEESB_SB_EEENS1_35KernelTmaWarpSpecializedCooperativeEEENS5_IJNSA_ILi192EEENSA_ILi112EEENSA_ILi32EEEEEENS_12float_e4m3_tENS5_IJlSB_lEEESJ_SK_NS4_8TiledMMAINS4_8MMA_AtomIJNS4_4SM904GMMA30MMA_64x16x32_F32E4M3E4M3_SS_TNILNSO_7ScaleInE1ELSQ_1EEEEEENS4_6LayoutINS5_IJNSA_ILi2EEESB_SB_EEENS5_IJSB_NSA_ILi0EEESW_EEEEENS5_IJNS4_10UnderscoreESZ_SZ_EEEEENS4_13SM90_TMA_LOADENS4_14ComposedLayoutINS4_7SwizzleILi1ELi4ELi3EEENS4_18smem_ptr_flag_bitsILi8EEENST_INS5_IJNSA_ILi8EEESH_EEENS5_IJSH_SB_EEEEEEEvNS4_8identityES12_S1C_vS1D_EENS_8epilogue10collective6detail29Sm90TmaWarpSpecializedAdapterINS1G_15DefaultEpilogueISJ_SK_SK_NS1F_6thread17LinearCombinationISJ_Li1EffLNS1K_9ScaleType4KindE0ELNS_15FloatRoundStyleE2ESJ_EENS1_15EpilogueDefaultEEEEEvvEEEEvNT_6ParamsE:
	.zero		1664


//--------------------- SYMBOLS --------------------------

	.type		.nv.reservedSmem.offset0,@object
	.size		.nv.reservedSmem.offset0,0x4
